	.target	sm_90a

	.elftype	@"ET_EXEC"


//--------------------- .note.nv.tkinfo           --------------------------
	.section	.note.nv.tkinfo,"",@"SHT_NOTE"
	.sectionflags	@"SHF_NOTE_NV_TKINFO"
	.tkinfo
        /*0018*/ 	.word	0x00000002
        /*0030*/ 	.string	""
        /*0030*/ 	.string	"ptxas"
        /*0030*/ 	.string	"Cuda compilation tools, release 13.0, V13.0.88"
        /*0030*/ 	.string	"Build cuda_13.0.r13.0/compiler.36424714_0"
        /*0030*/ 	.string	"-arch sm_90a -m 64 "



//--------------------- .note.nv.cuinfo           --------------------------
	.section	.note.nv.cuinfo,"",@"SHT_NOTE"
	.sectionflags	@"SHF_NOTE_NV_CUINFO"
        /*0018*/ 	.short	0x0002
        /*001a*/ 	.short	0x005a
        /*001c*/ 	.short	0x0082
	.zero		2


//--------------------- .nv.info                  --------------------------
	.section	.nv.info,"",@"SHT_CUDA_INFO"
	.align	4


	//----- nvinfo : EIATTR_REGCOUNT
	.align		4
        /*0000*/ 	.byte	0x04, 0x2f
        /*0002*/ 	.short	(.L_15 - .L_14)
	.align		4
.L_14:
        /*0004*/ 	.word	index@(_ZN7cutlass13device_kernelINS_4gemm6kernel13GemmUniversalIN4cute5tupleIJiiiiEEENS1_10collective13CollectiveMmaINS1_34MainloopSm90TmaGmmaWarpSpecializedILi7ENS5_IJNS4_1CILi1EEESB_SB_EEENS1_32KernelTmaWarpSpecializedPingpongEEENS5_IJNSA_ILi64EEESF_NSA_ILi128EEEEEEfNS5_IJlSB_lEEEfSI_NS4_8TiledMMAINS4_8MMA_AtomIJNS4_4SM904GMMA29MMA_64x64x8_F32TF32TF32_SS_TNILNSM_7ScaleInE1ELSO_1EEEEEENS4_6LayoutISC_NS5_IJNSA_ILi0EEESS_SS_EEEEENS5_IJNS4_10UnderscoreESV_SV_EEEEENS4_13SM90_TMA_LOADENS4_14ComposedLayoutINS4_7SwizzleILi3ELi4ELi3EEENS4_18smem_ptr_flag_bitsILi32EEENSR_INS5_IJNSA_ILi8EEENSA_ILi32EEEEEENS5_IJS15_SB_EEEEEEEvNS4_8identityESY_S19_vS1A_EENS_8epilogue10collective6detail29Sm90TmaWarpSpecializedAdapterINS1D_15DefaultEpilogueIfSI_SI_NS1C_6thread17LinearCombinationIfLi1EffLNS1H_9ScaleType4KindE0ELNS_15FloatRoundStyleE2EfEENS1_15EpilogueDefaultEEEEEvvEEEEvNT_6ParamsE)
        /*0008*/ 	.word	0x000000a8


	//----- nvinfo : EIATTR_FRAME_SIZE
	.align		4
.L_15:
        /*000c*/ 	.byte	0x04, 0x11
        /*000e*/ 	.short	(.L_17 - .L_16)
	.align		4
.L_16:
        /*0010*/ 	.word	index@(_ZN7cutlass13device_kernelINS_4gemm6kernel13GemmUniversalIN4cute5tupleIJiiiiEEENS1_10collective13CollectiveMmaINS1_34MainloopSm90TmaGmmaWarpSpecializedILi7ENS5_IJNS4_1CILi1EEESB_SB_EEENS1_32KernelTmaWarpSpecializedPingpongEEENS5_IJNSA_ILi64EEESF_NSA_ILi128EEEEEEfNS5_IJlSB_lEEEfSI_NS4_8TiledMMAINS4_8MMA_AtomIJNS4_4SM904GMMA29MMA_64x64x8_F32TF32TF32_SS_TNILNSM_7ScaleInE1ELSO_1EEEEEENS4_6LayoutISC_NS5_IJNSA_ILi0EEESS_SS_EEEEENS5_IJNS4_10UnderscoreESV_SV_EEEEENS4_13SM90_TMA_LOADENS4_14ComposedLayoutINS4_7SwizzleILi3ELi4ELi3EEENS4_18smem_ptr_flag_bitsILi32EEENSR_INS5_IJNSA_ILi8EEENSA_ILi32EEEEEENS5_IJS15_SB_EEEEEEEvNS4_8identityESY_S19_vS1A_EENS_8epilogue10collective6detail29Sm90TmaWarpSpecializedAdapterINS1D_15DefaultEpilogueIfSI_SI_NS1C_6thread17LinearCombinationIfLi1EffLNS1H_9ScaleType4KindE0ELNS_15FloatRoundStyleE2EfEENS1_15EpilogueDefaultEEEEEvvEEEEvNT_6ParamsE)
        /*0014*/ 	.word	0x00000008


	//----- nvinfo : EIATTR_MIN_STACK_SIZE
	.align		4
.L_17:
        /*0018*/ 	.byte	0x04, 0x12
        /*001a*/ 	.short	(.L_19 - .L_18)
	.align		4
.L_18:
        /*001c*/ 	.word	index@(_ZN7cutlass13device_kernelINS_4gemm6kernel13GemmUniversalIN4cute5tupleIJiiiiEEENS1_10collective13CollectiveMmaINS1_34MainloopSm90TmaGmmaWarpSpecializedILi7ENS5_IJNS4_1CILi1EEESB_SB_EEENS1_32KernelTmaWarpSpecializedPingpongEEENS5_IJNSA_ILi64EEESF_NSA_ILi128EEEEEEfNS5_IJlSB_lEEEfSI_NS4_8TiledMMAINS4_8MMA_AtomIJNS4_4SM904GMMA29MMA_64x64x8_F32TF32TF32_SS_TNILNSM_7ScaleInE1ELSO_1EEEEEENS4_6LayoutISC_NS5_IJNSA_ILi0EEESS_SS_EEEEENS5_IJNS4_10UnderscoreESV_SV_EEEEENS4_13SM90_TMA_LOADENS4_14ComposedLayoutINS4_7SwizzleILi3ELi4ELi3EEENS4_18smem_ptr_flag_bitsILi32EEENSR_INS5_IJNSA_ILi8EEENSA_ILi32EEEEEENS5_IJS15_SB_EEEEEEEvNS4_8identityESY_S19_vS1A_EENS_8epilogue10collective6detail29Sm90TmaWarpSpecializedAdapterINS1D_15DefaultEpilogueIfSI_SI_NS1C_6thread17LinearCombinationIfLi1EffLNS1H_9ScaleType4KindE0ELNS_15FloatRoundStyleE2EfEENS1_15EpilogueDefaultEEEEEvvEEEEvNT_6ParamsE)
        /*0020*/ 	.word	0x00000008
.L_19:


//--------------------- .nv.compat                --------------------------
	.section	.nv.compat,"",@"SHT_CUDA_COMPAT_INFO"
	.align	4
        /*0000*/ 	.byte	0x02, 0x09, 0x01, 0x00, 0x02, 0x02, 0x04, 0x00, 0x02, 0x05, 0x05, 0x00, 0x03, 0x07, 0x01, 0x01
        /*0010*/ 	.byte	0x02, 0x03, 0x01, 0x00, 0x02, 0x06, 0x01, 0x00, 0x04, 0x0b, 0x08, 0x00, 0x00, 0x00, 0x00, 0x00
        /*0020*/ 	.byte	0x00, 0x00, 0x00, 0x00


//--------------------- .nv.info._ZN7cutlass13device_kernelINS_4gemm6kernel13GemmUniversalIN4cute5tupleIJiiiiEEENS1_10collective13CollectiveMmaINS1_34MainloopSm90TmaGmmaWarpSpecializedILi7ENS5_IJNS4_1CILi1EEESB_SB_EEENS1_32KernelTmaWarpSpecializedPingpongEEENS5_IJNSA_ILi64EEESF_NSA_ILi128EEEEEEfNS5_IJlSB_lEEEfSI_NS4_8TiledMMAINS4_8MMA_AtomIJNS4_4SM904GMMA29MMA_64x64x8_F32TF32TF32_SS_TNILNSM_7ScaleInE1ELSO_1EEEEEENS4_6LayoutISC_NS5_IJNSA_ILi0EEESS_SS_EEEEENS5_IJNS4_10UnderscoreESV_SV_EEEEENS4_13SM90_TMA_LOADENS4_14ComposedLayoutINS4_7SwizzleILi3ELi4ELi3EEENS4_18smem_ptr_flag_bitsILi32EEENSR_INS5_IJNSA_ILi8EEENSA_ILi32EEEEEENS5_IJS15_SB_EEEEEEEvNS4_8identityESY_S19_vS1A_EENS_8epilogue10collective6detail29Sm90TmaWarpSpecializedAdapterINS1D_15DefaultEpilogueIfSI_SI_NS1C_6thread17LinearCombinationIfLi1EffLNS1H_9ScaleType4KindE0ELNS_15FloatRoundStyleE2EfEENS1_15EpilogueDefaultEEEEEvvEEEEvNT_6ParamsE --------------------------
	.section	.nv.info._ZN7cutlass13device_kernelINS_4gemm6kernel13GemmUniversalIN4cute5tupleIJiiiiEEENS1_10collective13CollectiveMmaINS1_34MainloopSm90TmaGmmaWarpSpecializedILi7ENS5_IJNS4_1CILi1EEESB_SB_EEENS1_32KernelTmaWarpSpecializedPingpongEEENS5_IJNSA_ILi64EEESF_NSA_ILi128EEEEEEfNS5_IJlSB_lEEEfSI_NS4_8TiledMMAINS4_8MMA_AtomIJNS4_4SM904GMMA29MMA_64x64x8_F32TF32TF32_SS_TNILNSM_7ScaleInE1ELSO_1EEEEEENS4_6LayoutISC_NS5_IJNSA_ILi0EEESS_SS_EEEEENS5_IJNS4_10UnderscoreESV_SV_EEEEENS4_13SM90_TMA_LOADENS4_14ComposedLayoutINS4_7SwizzleILi3ELi4ELi3EEENS4_18smem_ptr_flag_bitsILi32EEENSR_INS5_IJNSA_ILi8EEENSA_ILi32EEEEEENS5_IJS15_SB_EEEEEEEvNS4_8identityESY_S19_vS1A_EENS_8epilogue10collective6detail29Sm90TmaWarpSpecializedAdapterINS1D_15DefaultEpilogueIfSI_SI_NS1C_6thread17LinearCombinationIfLi1EffLNS1H_9ScaleType4KindE0ELNS_15FloatRoundStyleE2EfEENS1_15EpilogueDefaultEEEEEvvEEEEvNT_6ParamsE,"",@"SHT_CUDA_INFO"
	.sectionflags	@""
	.align	4


	//----- nvinfo : EIATTR_CUDA_API_VERSION
	.align		4
        /*0000*/ 	.byte	0x04, 0x37
        /*0002*/ 	.short	(.L_21 - .L_20)
.L_20:
        /*0004*/ 	.word	0x00000082


	//----- nvinfo : EIATTR_KPARAM_INFO
	.align		4
.L_21:
        /*0008*/ 	.byte	0x04, 0x17
        /*000a*/ 	.short	(.L_23 - .L_22)
.L_22:
        /*000c*/ 	.word	0x00000000
        /*0010*/ 	.short	0x0000
        /*0012*/ 	.short	0x0070
        /*0014*/ 	.byte	0x00, 0xf0, 0x01, 0x10


	//----- nvinfo : EIATTR_SPARSE_MMA_MASK
	.align		4
.L_23:
        /*0018*/ 	.byte	0x03, 0x50
        /*001a*/ 	.short	0x0000


	//----- nvinfo : EIATTR_MAXREG_COUNT
	.align		4
        /*001c*/ 	.byte	0x03, 0x1b
        /*001e*/ 	.short	0x00a8


	//----- nvinfo : EIATTR_NUM_BARRIERS
	.align		4
        /*0020*/ 	.byte	0x02, 0x4c
        /*0022*/ 	.byte	0x01
	.zero		1


	//----- nvinfo : EIATTR_EXTERNS
	.align		4
        /*0024*/ 	.byte	0x04, 0x0f
        /*0026*/ 	.short	(.L_25 - .L_24)


	//   ....[0]....
	.align		4
.L_24:
        /*0028*/ 	.word	index@(__assertfail)


	//----- nvinfo : EIATTR_ANNOTATIONS
	.align		4
.L_25:
        /*002c*/ 	.byte	0x04, 0x55
        /*002e*/ 	.short	(.L_27 - .L_26)


	//   ....[0]....
.L_26:
        /*0030*/ 	.word	0x00000001
        /*0034*/ 	.byte	0x30, 0x0b, 0x00, 0x00, 0x01, 0x00, 0x00, 0x00, 0x70, 0x12, 0x00, 0x00, 0x01, 0x00, 0x00, 0x00
        /*0044*/ 	.byte	0xd0, 0x47, 0x00, 0x00, 0x01, 0x00, 0x00, 0x00, 0xb0, 0x55, 0x00, 0x00


	//----- nvinfo : EIATTR_MERCURY_ISA_VERSION
	.align		4
.L_27:
        /*0050*/ 	.byte	0x03, 0x5f
        /*0052*/ 	.short	0x0101


	//----- nvinfo : EIATTR_INT_WARP_WIDE_INSTR_OFFSETS
	.align		4
        /*0054*/ 	.byte	0x04, 0x31
        /*0056*/ 	.short	(.L_29 - .L_28)


	//   ....[0]....
.L_28:
        /*0058*/ 	.word	0x00000450


	//   ....[1]....
        /*005c*/ 	.word	0x00000470


	//   ....[2]....
        /*0060*/ 	.word	0x000004f0


	//   ....[3]....
        /*0064*/ 	.word	0x00000500


	//   ....[4]....
        /*0068*/ 	.word	0x00000510


	//   ....[5]....
        /*006c*/ 	.word	0x00000530


	//   ....[6]....
        /*0070*/ 	.word	0x000005c0


	//   ....[7]....
        /*0074*/ 	.word	0x000005e0


	//----- nvinfo : EIATTR_COOP_GROUP_MASK_REGIDS
	.align		4
.L_29:
        /*0078*/ 	.byte	0x04, 0x29
        /*007a*/ 	.short	(.L_31 - .L_30)


	//   ....[0]....
.L_30:
        /*007c*/ 	.word	0xffffffff


	//   ....[1]....
        /*0080*/ 	.word	0xffffffff


	//   ....[2]....
        /*0084*/ 	.word	0xffffffff


	//   ....[3]....
        /*0088*/ 	.word	0xffffffff


	//   ....[4]....
        /*008c*/ 	.word	0xffffffff


	//   ....[5]....
        /*0090*/ 	.word	0xffffffff


	//----- nvinfo : EIATTR_COOP_GROUP_INSTR_OFFSETS
	.align		4
.L_31:
        /*0094*/ 	.byte	0x04, 0x28
        /*0096*/ 	.short	(.L_33 - .L_32)


	//   ....[0]....
.L_32:
        /*0098*/ 	.word	0x00000070


	//   ....[1]....
        /*009c*/ 	.word	0x00000080


	//   ....[2]....
        /*00a0*/ 	.word	0x00000140


	//   ....[3]....
        /*00a4*/ 	.word	0x00000330


	//   ....[4]....
        /*00a8*/ 	.word	0x00000370


	//   ....[5]....
        /*00ac*/ 	.word	0x000003b0


	//----- nvinfo : EIATTR_REG_RECONFIG
	.align		4
.L_33:
        /*00b0*/ 	.byte	0x01, 0x54
	.zero		2


	//----- nvinfo : EIATTR_SYSCALL_OFFSETS
	.align		4
        /*00b4*/ 	.byte	0x04, 0x46
        /*00b6*/ 	.short	(.L_35 - .L_34)


	//   ....[0]....
.L_34:
        /*00b8*/ 	.word	0x00001770


	//----- nvinfo : EIATTR_MBARRIER_INSTR_OFFSETS
	.align		4
.L_35:
        /*00bc*/ 	.byte	0x04, 0x39
        /*00be*/ 	.short	(.L_37 - .L_36)


	//   ....[0]....
.L_36:
        /*00c0*/ 	.word	0x00000240
        /*00c4*/ 	.word	0x000000ff
        /*00c8*/ 	.word	0x00000000
        /*00cc*/ 	.short	0x0100
        /*00ce*/ 	.byte	0x08
	.zero		1


	//   ....[1]....
        /*00d0*/ 	.word	0x00000250
        /*00d4*/ 	.word	0x000000ff
        /*00d8*/ 	.word	0x00000038
        /*00dc*/ 	.short	0x0100
        /*00de*/ 	.byte	0x08
	.zero		1


	//   ....[2]....
        /*00e0*/ 	.word	0x00000260
        /*00e4*/ 	.word	0x000000ff
        /*00e8*/ 	.word	0x00000008
        /*00ec*/ 	.short	0x0100
        /*00ee*/ 	.byte	0x08
	.zero		1


	//   ....[3]....
        /*00f0*/ 	.word	0x00000270
        /*00f4*/ 	.word	0x000000ff
        /*00f8*/ 	.word	0x00000040
        /*00fc*/ 	.short	0x0100
        /*00fe*/ 	.byte	0x08
	.zero		1


	//   ....[4]....
        /*0100*/ 	.word	0x00000280
        /*0104*/ 	.word	0x000000ff
        /*0108*/ 	.word	0x00000010
        /*010c*/ 	.short	0x0100
        /*010e*/ 	.byte	0x08
	.zero		1


	//   ....[5]....
        /*0110*/ 	.word	0x00000290
        /*0114*/ 	.word	0x000000ff
        /*0118*/ 	.word	0x00000048
        /*011c*/ 	.short	0x0100
        /*011e*/ 	.byte	0x08
	.zero		1


	//   ....[6]....
        /*0120*/ 	.word	0x000002a0
        /*0124*/ 	.word	0x000000ff
        /*0128*/ 	.word	0x00000018
        /*012c*/ 	.short	0x0100
        /*012e*/ 	.byte	0x08
	.zero		1


	//   ....[7]....
        /*0130*/ 	.word	0x000002b0
        /*0134*/ 	.word	0x000000ff
        /*0138*/ 	.word	0x00000050
        /*013c*/ 	.short	0x0100
        /*013e*/ 	.byte	0x08
	.zero		1


	//   ....[8]....
        /*0140*/ 	.word	0x000002c0
        /*0144*/ 	.word	0x000000ff
        /*0148*/ 	.word	0x00000020
        /*014c*/ 	.short	0x0100
        /*014e*/ 	.byte	0x08
	.zero		1


	//   ....[9]....
        /*0150*/ 	.word	0x000002d0
        /*0154*/ 	.word	0x000000ff
        /*0158*/ 	.word	0x00000058
        /*015c*/ 	.short	0x0100
        /*015e*/ 	.byte	0x08
	.zero		1


	//   ....[10]....
        /*0160*/ 	.word	0x000002e0
        /*0164*/ 	.word	0x000000ff
        /*0168*/ 	.word	0x00000028
        /*016c*/ 	.short	0x0100
        /*016e*/ 	.byte	0x08
	.zero		1


	//   ....[11]....
        /*0170*/ 	.word	0x000002f0
        /*0174*/ 	.word	0x000000ff
        /*0178*/ 	.word	0x00000060
        /*017c*/ 	.short	0x0100
        /*017e*/ 	.byte	0x08
	.zero		1


	//   ....[12]....
        /*0180*/ 	.word	0x00000300
        /*0184*/ 	.word	0x000000ff
        /*0188*/ 	.word	0x00000030
        /*018c*/ 	.short	0x0100
        /*018e*/ 	.byte	0x08
	.zero		1


	//   ....[13]....
        /*0190*/ 	.word	0x00000310
        /*0194*/ 	.word	0x000000ff
        /*0198*/ 	.word	0x00000068
        /*019c*/ 	.short	0x0100
        /*019e*/ 	.byte	0x08
	.zero		1


	//   ....[14]....
        /*01a0*/ 	.word	0x00000620
        /*01a4*/ 	.word	0x000000ff
        /*01a8*/ 	.word	0x000000a0
        /*01ac*/ 	.short	0x0100
        /*01ae*/ 	.byte	0x08
	.zero		1


	//   ....[15]....
        /*01b0*/ 	.word	0x00000690
        /*01b4*/ 	.word	0x000000ff
        /*01b8*/ 	.word	0x000000a8
        /*01bc*/ 	.short	0x0100
        /*01be*/ 	.byte	0x08
	.zero		1


	//   ....[16]....
        /*01c0*/ 	.word	0x000006b0
        /*01c4*/ 	.word	0x000000ff
        /*01c8*/ 	.word	0x00000080
        /*01cc*/ 	.short	0x0100
        /*01ce*/ 	.byte	0x09
	.zero		1


	//   ....[17]....
        /*01d0*/ 	.word	0x000006c0
        /*01d4*/ 	.word	0x000000ff
        /*01d8*/ 	.word	0x00000088
        /*01dc*/ 	.short	0x0100
        /*01de*/ 	.byte	0x09
	.zero		1


	//   ....[18]....
        /*01e0*/ 	.word	0x000006d0
        /*01e4*/ 	.word	0x000000ff
        /*01e8*/ 	.word	0x00000090
        /*01ec*/ 	.short	0x0100
        /*01ee*/ 	.byte	0x09
	.zero		1


	//   ....[19]....
        /*01f0*/ 	.word	0x000006e0
        /*01f4*/ 	.word	0x000000ff
        /*01f8*/ 	.word	0x00000098
        /*01fc*/ 	.short	0x0100
        /*01fe*/ 	.byte	0x09
	.zero		1


	//   ....[20]....
        /*0200*/ 	.word	0x00001630
        /*0204*/ 	.word	0x000000ff
        /*0208*/ 	.word	0xfffffff8
        /*020c*/ 	.short	0x010a
        /*020e*/ 	.byte	0x2b
	.zero		1


	//   ....[21]....
        /*0210*/ 	.word	0x000017f0
        /*0214*/ 	.word	0x00000003
        /*0218*/ 	.word	0x00000000
        /*021c*/ 	.short	0x010a
        /*021e*/ 	.byte	0x3f
	.zero		1


	//   ....[22]....
        /*0220*/ 	.word	0x00001830
        /*0224*/ 	.word	0x00000003
        /*0228*/ 	.word	0x00000000
        /*022c*/ 	.short	0x010a
        /*022e*/ 	.byte	0x3f
	.zero		1


	//   ....[23]....
        /*0230*/ 	.word	0x00002070
        /*0234*/ 	.word	0x000000ff
        /*0238*/ 	.word	0x00000000
        /*023c*/ 	.short	0x010a
        /*023e*/ 	.byte	0x06
	.zero		1


	//   ....[24]....
        /*0240*/ 	.word	0x000020b0
        /*0244*/ 	.word	0x000000ff
        /*0248*/ 	.word	0x00000000
        /*024c*/ 	.short	0x010a
        /*024e*/ 	.byte	0x06
	.zero		1


	//   ....[25]....
        /*0250*/ 	.word	0x00002850
        /*0254*/ 	.word	0x000000ff
        /*0258*/ 	.word	0x00000000
        /*025c*/ 	.short	0x0101
        /*025e*/ 	.byte	0x06
	.zero		1


	//   ....[26]....
        /*0260*/ 	.word	0x00002950
        /*0264*/ 	.word	0x00000003
        /*0268*/ 	.word	0x00000000
        /*026c*/ 	.short	0x0101
        /*026e*/ 	.byte	0x29
	.zero		1


	//   ....[27]....
        /*0270*/ 	.word	0x00002a40
        /*0274*/ 	.word	0x000000ff
        /*0278*/ 	.word	0x00000000
        /*027c*/ 	.short	0x0101
        /*027e*/ 	.byte	0x04
	.zero		1


	//   ....[28]....
        /*0280*/ 	.word	0x00002ab0
        /*0284*/ 	.word	0x000000ff
        /*0288*/ 	.word	0x00000008
        /*028c*/ 	.short	0x010a
        /*028e*/ 	.byte	0x2b
	.zero		1


	//   ....[29]....
        /*0290*/ 	.word	0x00004810
        /*0294*/ 	.word	0x00000000
        /*0298*/ 	.word	0x00000000
        /*029c*/ 	.short	0x0101
        /*029e*/ 	.byte	0x29
	.zero		1


	//   ....[30]....
        /*02a0*/ 	.word	0x00005120
        /*02a4*/ 	.word	0x0000000b
        /*02a8*/ 	.word	0x00000038
        /*02ac*/ 	.short	0x010a
        /*02ae*/ 	.byte	0x3f
	.zero		1


	//   ....[31]....
        /*02b0*/ 	.word	0x00005710
        /*02b4*/ 	.word	0x00000006
        /*02b8*/ 	.word	0x000000a8
        /*02bc*/ 	.short	0x0101
        /*02be*/ 	.byte	0x3f
	.zero		1


	//   ....[32]....
        /*02c0*/ 	.word	0x00005e20
        /*02c4*/ 	.word	0x00000007
        /*02c8*/ 	.word	0x00000000
        /*02cc*/ 	.short	0x010a
        /*02ce*/ 	.byte	0x3f
	.zero		1


	//   ....[33]....
        /*02d0*/ 	.word	0x00005ea0
        /*02d4*/ 	.word	0x00000006
        /*02d8*/ 	.word	0x00000000
        /*02dc*/ 	.short	0x010a
        /*02de*/ 	.byte	0x3f
	.zero		1


	//   ....[34]....
        /*02e0*/ 	.word	0x00005f30
        /*02e4*/ 	.word	0x00000007
        /*02e8*/ 	.word	0x00000000
        /*02ec*/ 	.short	0x010a
        /*02ee*/ 	.byte	0x3f
	.zero		1


	//   ....[35]....
        /*02f0*/ 	.word	0x00005fc0
        /*02f4*/ 	.word	0x00000006
        /*02f8*/ 	.word	0x00000000
        /*02fc*/ 	.short	0x010a
        /*02fe*/ 	.byte	0x3f
	.zero		1


	//   ....[36]....
        /*0300*/ 	.word	0x00006050
        /*0304*/ 	.word	0x00000007
        /*0308*/ 	.word	0x00000000
        /*030c*/ 	.short	0x010a
        /*030e*/ 	.byte	0x3f
	.zero		1


	//   ....[37]....
        /*0310*/ 	.word	0x000060e0
        /*0314*/ 	.word	0x00000006
        /*0318*/ 	.word	0x00000000
        /*031c*/ 	.short	0x010a
        /*031e*/ 	.byte	0x3f
	.zero		1


	//   ....[38]....
        /*0320*/ 	.word	0x00006170
        /*0324*/ 	.word	0x00000005
        /*0328*/ 	.word	0x00000000
        /*032c*/ 	.short	0x010a
        /*032e*/ 	.byte	0x3f
	.zero		1


	//   ....[39]....
        /*0330*/ 	.word	0x000061e0
        /*0334*/ 	.word	0x00000003
        /*0338*/ 	.word	0xfffffff8
        /*033c*/ 	.short	0x010a
        /*033e*/ 	.byte	0x3f
	.zero		1


	//   ....[40]....
        /*0340*/ 	.word	0x00006230
        /*0344*/ 	.word	0x00000003
        /*0348*/ 	.word	0x00000000
        /*034c*/ 	.short	0x010a
        /*034e*/ 	.byte	0x3f
	.zero		1


	//   ....[41]....
        /*0350*/ 	.word	0x00006290
        /*0354*/ 	.word	0x00000004
        /*0358*/ 	.word	0x00000000
        /*035c*/ 	.short	0x010a
        /*035e*/ 	.byte	0x3f
	.zero		1


	//   ....[42]....
        /*0360*/ 	.word	0x000062f0
        /*0364*/ 	.word	0x00000003
        /*0368*/ 	.word	0x00000008
        /*036c*/ 	.short	0x010a
        /*036e*/ 	.byte	0x3f
	.zero		1


	//   ....[43]....
        /*0370*/ 	.word	0x000063c0
        /*0374*/ 	.word	0x0000000b
        /*0378*/ 	.word	0x00000038
        /*037c*/ 	.short	0x010a
        /*037e*/ 	.byte	0x3f
	.zero		1


	//   ....[44]....
        /*0380*/ 	.word	0x00006490
        /*0384*/ 	.word	0x00000007
        /*0388*/ 	.word	0x00000000
        /*038c*/ 	.short	0x010a
        /*038e*/ 	.byte	0x3f
	.zero		1


	//   ....[45]....
        /*0390*/ 	.word	0x000064e0
        /*0394*/ 	.word	0x00000006
        /*0398*/ 	.word	0x00000000
        /*039c*/ 	.short	0x010a
        /*039e*/ 	.byte	0x3f
	.zero		1


	//   ....[46]....
        /*03a0*/ 	.word	0x00006530
        /*03a4*/ 	.word	0x00000007
        /*03a8*/ 	.word	0x00000000
        /*03ac*/ 	.short	0x010a
        /*03ae*/ 	.byte	0x3f
	.zero		1


	//   ....[47]....
        /*03b0*/ 	.word	0x00006580
        /*03b4*/ 	.word	0x00000006
        /*03b8*/ 	.word	0x00000000
        /*03bc*/ 	.short	0x010a
        /*03be*/ 	.byte	0x3f
	.zero		1


	//   ....[48]....
        /*03c0*/ 	.word	0x000065d0
        /*03c4*/ 	.word	0x00000007
        /*03c8*/ 	.word	0x00000000
        /*03cc*/ 	.short	0x010a
        /*03ce*/ 	.byte	0x3f
	.zero		1


	//   ....[49]....
        /*03d0*/ 	.word	0x00006620
        /*03d4*/ 	.word	0x00000006
        /*03d8*/ 	.word	0x00000000
        /*03dc*/ 	.short	0x010a
        /*03de*/ 	.byte	0x3f
	.zero		1


	//----- nvinfo : EIATTR_NUM_MBARRIERS
	.align		4
.L_37:
        /*03e0*/ 	.byte	0x03, 0x38
        /*03e2*/ 	.short	0x0014


	//----- nvinfo : EIATTR_EXIT_INSTR_OFFSETS
	.align		4
        /*03e4*/ 	.byte	0x04, 0x1c
        /*03e6*/ 	.short	(.L_39 - .L_38)


	//   ....[0]....
.L_38:
        /*03e8*/ 	.word	0x00001200


	//   ....[1]....
        /*03ec*/ 	.word	0x00001260


	//   ....[2]....
        /*03f0*/ 	.word	0x00004e50


	//   ....[3]....
        /*03f4*/ 	.word	0x00004e80


	//   ....[4]....
        /*03f8*/ 	.word	0x000061c0


	//----- nvinfo : EIATTR_MAX_THREADS
	.align		4
.L_39:
        /*03fc*/ 	.byte	0x04, 0x05
        /*03fe*/ 	.short	(.L_41 - .L_40)
.L_40:
        /*0400*/ 	.word	0x00000180
        /*0404*/ 	.word	0x00000001
        /*0408*/ 	.word	0x00000001


	//----- nvinfo : EIATTR_CRS_STACK_SIZE
	.align		4
.L_41:
        /*040c*/ 	.byte	0x04, 0x1e
        /*040e*/ 	.short	(.L_43 - .L_42)
.L_42:
        /*0410*/ 	.word	0x00000000


	//----- nvinfo : EIATTR_CBANK_PARAM_SIZE
	.align		4
.L_43:
        /*0414*/ 	.byte	0x03, 0x19
        /*0416*/ 	.short	0x0470


	//----- nvinfo : EIATTR_PARAM_CBANK
	.align		4
        /*0418*/ 	.byte	0x04, 0x0a
        /*041a*/ 	.short	(.L_45 - .L_44)
	.align		4
.L_44:
        /*041c*/ 	.word	index@(.nv.constant0._ZN7cutlass13device_kernelINS_4gemm6kernel13GemmUniversalIN4cute5tupleIJiiiiEEENS1_10collective13CollectiveMmaINS1_34MainloopSm90TmaGmmaWarpSpecializedILi7ENS5_IJNS4_1CILi1EEESB_SB_EEENS1_32KernelTmaWarpSpecializedPingpongEEENS5_IJNSA_ILi64EEESF_NSA_ILi128EEEEEEfNS5_IJlSB_lEEEfSI_NS4_8TiledMMAINS4_8MMA_AtomIJNS4_4SM904GMMA29MMA_64x64x8_F32TF32TF32_SS_TNILNSM_7ScaleInE1ELSO_1EEEEEENS4_6LayoutISC_NS5_IJNSA_ILi0EEESS_SS_EEEEENS5_IJNS4_10UnderscoreESV_SV_EEEEENS4_13SM90_TMA_LOADENS4_14ComposedLayoutINS4_7SwizzleILi3ELi4ELi3EEENS4_18smem_ptr_flag_bitsILi32EEENSR_INS5_IJNSA_ILi8EEENSA_ILi32EEEEEENS5_IJS15_SB_EEEEEEEvNS4_8identityESY_S19_vS1A_EENS_8epilogue10collective6detail29Sm90TmaWarpSpecializedAdapterINS1D_15DefaultEpilogueIfSI_SI_NS1C_6thread17LinearCombinationIfLi1EffLNS1H_9ScaleType4KindE0ELNS_15FloatRoundStyleE2EfEENS1_15EpilogueDefaultEEEEEvvEEEEvNT_6ParamsE)
        /*0420*/ 	.short	0x0210
        /*0422*/ 	.short	0x0470


	//----- nvinfo : EIATTR_SW_WAR
	.align		4
.L_45:
        /*0424*/ 	.byte	0x04, 0x36
        /*0426*/ 	.short	(.L_47 - .L_46)
.L_46:
        /*0428*/ 	.word	0x00000008
.L_47:


//--------------------- .nv.callgraph             --------------------------
	.section	.nv.callgraph,"",@"SHT_CUDA_CALLGRAPH"
	.align	4
	.sectionentsize	8
	.align		4
        /*0000*/ 	.word	0x00000000
	.align		4
        /*0004*/ 	.word	0xffffffff
	.align		4
        /*0008*/ 	.word	index@(_ZN7cutlass13device_kernelINS_4gemm6kernel13GemmUniversalIN4cute5tupleIJiiiiEEENS1_10collective13CollectiveMmaINS1_34MainloopSm90TmaGmmaWarpSpecializedILi7ENS5_IJNS4_1CILi1EEESB_SB_EEENS1_32KernelTmaWarpSpecializedPingpongEEENS5_IJNSA_ILi64EEESF_NSA_ILi128EEEEEEfNS5_IJlSB_lEEEfSI_NS4_8TiledMMAINS4_8MMA_AtomIJNS4_4SM904GMMA29MMA_64x64x8_F32TF32TF32_SS_TNILNSM_7ScaleInE1ELSO_1EEEEEENS4_6LayoutISC_NS5_IJNSA_ILi0EEESS_SS_EEEEENS5_IJNS4_10UnderscoreESV_SV_EEEEENS4_13SM90_TMA_LOADENS4_14ComposedLayoutINS4_7SwizzleILi3ELi4ELi3EEENS4_18smem_ptr_flag_bitsILi32EEENSR_INS5_IJNSA_ILi8EEENSA_ILi32EEEEEENS5_IJS15_SB_EEEEEEEvNS4_8identityESY_S19_vS1A_EENS_8epilogue10collective6detail29Sm90TmaWarpSpecializedAdapterINS1D_15DefaultEpilogueIfSI_SI_NS1C_6thread17LinearCombinationIfLi1EffLNS1H_9ScaleType4KindE0ELNS_15FloatRoundStyleE2EfEENS1_15EpilogueDefaultEEEEEvvEEEEvNT_6ParamsE)
	.align		4
        /*000c*/ 	.word	index@(__assertfail)
	.align		4
        /*0010*/ 	.word	0x00000000
	.align		4
        /*0014*/ 	.word	0xfffffffe
	.align		4
        /*0018*/ 	.word	0x00000000
	.align		4
        /*001c*/ 	.word	0xfffffffd
	.align		4
        /*0020*/ 	.word	0x00000000
	.align		4
        /*0024*/ 	.word	0xfffffffc


//--------------------- .nv.constant4             --------------------------
	.section	.nv.constant4,"a",@progbits
	.align	8
	.align		8
.nv.constant4:
        /*0000*/ 	.dword	__assertfail
	.align		8
        /*0008*/ 	.dword	__unnamed_1
	.align		8
        /*0010*/ 	.dword	_ZN40_INTERNAL_0ea1ed76_4_k_cu_69eb2765_167994cuda3std3__45__cpo5beginE
	.align		8
        /*0018*/ 	.dword	_ZN40_INTERNAL_0ea1ed76_4_k_cu_69eb2765_167994cuda3std3__45__cpo3endE
	.align		8
        /*0020*/ 	.dword	_ZN40_INTERNAL_0ea1ed76_4_k_cu_69eb2765_167994cuda3std3__45__cpo6cbeginE
	.align		8
        /*0028*/ 	.dword	_ZN40_INTERNAL_0ea1ed76_4_k_cu_69eb2765_167994cuda3std3__45__cpo4cendE
	.align		8
        /*0030*/ 	.dword	_ZN40_INTERNAL_0ea1ed76_4_k_cu_69eb2765_167994cuda3std3__442_GLOBAL__N__0ea1ed76_4_k_cu_69eb2765_167996ignoreE
	.align		8
        /*0038*/ 	.dword	_ZN40_INTERNAL_0ea1ed76_4_k_cu_69eb2765_167994cuda3std3__419piecewise_constructE
	.align		8
        /*0040*/ 	.dword	_ZN40_INTERNAL_0ea1ed76_4_k_cu_69eb2765_167994cuda3std3__48in_placeE
	.align		8
        /*0048*/ 	.dword	_ZN40_INTERNAL_0ea1ed76_4_k_cu_69eb2765_167994cuda3std6ranges3__45__cpo4swapE
	.align		8
        /*0050*/ 	.dword	_ZN40_INTERNAL_0ea1ed76_4_k_cu_69eb2765_167994cuda3std6ranges3__45__cpo9iter_moveE
	.align		8
        /*0058*/ 	.dword	_ZN40_INTERNAL_0ea1ed76_4_k_cu_69eb2765_167994cute7productE
	.align		8
        /*0060*/ 	.dword	_ZN40_INTERNAL_0ea1ed76_4_k_cu_69eb2765_167994cute1_E
	.align		8
        /*0068*/ 	.dword	$str$22
	.align		8
        /*0070*/ 	.dword	$str$23


//--------------------- .text._ZN7cutlass13device_kernelINS_4gemm6kernel13GemmUniversalIN4cute5tupleIJiiiiEEENS1_10collective13CollectiveMmaINS1_34MainloopSm90TmaGmmaWarpSpecializedILi7ENS5_IJNS4_1CILi1EEESB_SB_EEENS1_32KernelTmaWarpSpecializedPingpongEEENS5_IJNSA_ILi64EEESF_NSA_ILi128EEEEEEfNS5_IJlSB_lEEEfSI_NS4_8TiledMMAINS4_8MMA_AtomIJNS4_4SM904GMMA29MMA_64x64x8_F32TF32TF32_SS_TNILNSM_7ScaleInE1ELSO_1EEEEEENS4_6LayoutISC_NS5_IJNSA_ILi0EEESS_SS_EEEEENS5_IJNS4_10UnderscoreESV_SV_EEEEENS4_13SM90_TMA_LOADENS4_14ComposedLayoutINS4_7SwizzleILi3ELi4ELi3EEENS4_18smem_ptr_flag_bitsILi32EEENSR_INS5_IJNSA_ILi8EEENSA_ILi32EEEEEENS5_IJS15_SB_EEEEEEEvNS4_8identityESY_S19_vS1A_EENS_8epilogue10collective6detail29Sm90TmaWarpSpecializedAdapterINS1D_15DefaultEpilogueIfSI_SI_NS1C_6thread17LinearCombinationIfLi1EffLNS1H_9ScaleType4KindE0ELNS_15FloatRoundStyleE2EfEENS1_15EpilogueDefaultEEEEEvvEEEEvNT_6ParamsE --------------------------
	.section	.text._ZN7cutlass13device_kernelINS_4gemm6kernel13GemmUniversalIN4cute5tupleIJiiiiEEENS1_10collective13CollectiveMmaINS1_34MainloopSm90TmaGmmaWarpSpecializedILi7ENS5_IJNS4_1CILi1EEESB_SB_EEENS1_32KernelTmaWarpSpecializedPingpongEEENS5_IJNSA_ILi64EEESF_NSA_ILi128EEEEEEfNS5_IJlSB_lEEEfSI_NS4_8TiledMMAINS4_8MMA_AtomIJNS4_4SM904GMMA29MMA_64x64x8_F32TF32TF32_SS_TNILNSM_7ScaleInE1ELSO_1EEEEEENS4_6LayoutISC_NS5_IJNSA_ILi0EEESS_SS_EEEEENS5_IJNS4_10UnderscoreESV_SV_EEEEENS4_13SM90_TMA_LOADENS4_14ComposedLayoutINS4_7SwizzleILi3ELi4ELi3EEENS4_18smem_ptr_flag_bitsILi32EEENSR_INS5_IJNSA_ILi8EEENSA_ILi32EEEEEENS5_IJS15_SB_EEEEEEEvNS4_8identityESY_S19_vS1A_EENS_8epilogue10collective6detail29Sm90TmaWarpSpecializedAdapterINS1D_15DefaultEpilogueIfSI_SI_NS1C_6thread17LinearCombinationIfLi1EffLNS1H_9ScaleType4KindE0ELNS_15FloatRoundStyleE2EfEENS1_15EpilogueDefaultEEEEEvvEEEEvNT_6ParamsE,"ax",@progbits
	.align	128
.text._ZN7cutlass13device_kernelINS_4gemm6kernel13GemmUniversalIN4cute5tupleIJiiiiEEENS1_10collective13CollectiveMmaINS1_34MainloopSm90TmaGmmaWarpSpecializedILi7ENS5_IJNS4_1CILi1EEESB_SB_EEENS1_32KernelTmaWarpSpecializedPingpongEEENS5_IJNSA_ILi64EEESF_NSA_ILi128EEEEEEfNS5_IJlSB_lEEEfSI_NS4_8TiledMMAINS4_8MMA_AtomIJNS4_4SM904GMMA29MMA_64x64x8_F32TF32TF32_SS_TNILNSM_7ScaleInE1ELSO_1EEEEEENS4_6LayoutISC_NS5_IJNSA_ILi0EEESS_SS_EEEEENS5_IJNS4_10UnderscoreESV_SV_EEEEENS4_13SM90_TMA_LOADENS4_14ComposedLayoutINS4_7SwizzleILi3ELi4ELi3EEENS4_18smem_ptr_flag_bitsILi32EEENSR_INS5_IJNSA_ILi8EEENSA_ILi32EEEEEENS5_IJS15_SB_EEEEEEEvNS4_8identityESY_S19_vS1A_EENS_8epilogue10collective6detail29Sm90TmaWarpSpecializedAdapterINS1D_15DefaultEpilogueIfSI_SI_NS1C_6thread17LinearCombinationIfLi1EffLNS1H_9ScaleType4KindE0ELNS_15FloatRoundStyleE2EfEENS1_15EpilogueDefaultEEEEEvvEEEEvNT_6ParamsE:
        .type           _ZN7cutlass13device_kernelINS_4gemm6kernel13GemmUniversalIN4cute5tupleIJiiiiEEENS1_10collective13CollectiveMmaINS1_34MainloopSm90TmaGmmaWarpSpecializedILi7ENS5_IJNS4_1CILi1EEESB_SB_EEENS1_32KernelTmaWarpSpecializedPingpongEEENS5_IJNSA_ILi64EEESF_NSA_ILi128EEEEEEfNS5_IJlSB_lEEEfSI_NS4_8TiledMMAINS4_8MMA_AtomIJNS4_4SM904GMMA29MMA_64x64x8_F32TF32TF32_SS_TNILNSM_7ScaleInE1ELSO_1EEEEEENS4_6LayoutISC_NS5_IJNSA_ILi0EEESS_SS_EEEEENS5_IJNS4_10UnderscoreESV_SV_EEEEENS4_13SM90_TMA_LOADENS4_14ComposedLayoutINS4_7SwizzleILi3ELi4ELi3EEENS4_18smem_ptr_flag_bitsILi32EEENSR_INS5_IJNSA_ILi8EEENSA_ILi32EEEEEENS5_IJS15_SB_EEEEEEEvNS4_8identityESY_S19_vS1A_EENS_8epilogue10collective6detail29Sm90TmaWarpSpecializedAdapterINS1D_15DefaultEpilogueIfSI_SI_NS1C_6thread17LinearCombinationIfLi1EffLNS1H_9ScaleType4KindE0ELNS_15FloatRoundStyleE2EfEENS1_15EpilogueDefaultEEEEEvvEEEEvNT_6ParamsE,@function
        .size           _ZN7cutlass13device_kernelINS_4gemm6kernel13GemmUniversalIN4cute5tupleIJiiiiEEENS1_10collective13CollectiveMmaINS1_34MainloopSm90TmaGmmaWarpSpecializedILi7ENS5_IJNS4_1CILi1EEESB_SB_EEENS1_32KernelTmaWarpSpecializedPingpongEEENS5_IJNSA_ILi64EEESF_NSA_ILi128EEEEEEfNS5_IJlSB_lEEEfSI_NS4_8TiledMMAINS4_8MMA_AtomIJNS4_4SM904GMMA29MMA_64x64x8_F32TF32TF32_SS_TNILNSM_7ScaleInE1ELSO_1EEEEEENS4_6LayoutISC_NS5_IJNSA_ILi0EEESS_SS_EEEEENS5_IJNS4_10UnderscoreESV_SV_EEEEENS4_13SM90_TMA_LOADENS4_14ComposedLayoutINS4_7SwizzleILi3ELi4ELi3EEENS4_18smem_ptr_flag_bitsILi32EEENSR_INS5_IJNSA_ILi8EEENSA_ILi32EEEEEENS5_IJS15_SB_EEEEEEEvNS4_8identityESY_S19_vS1A_EENS_8epilogue10collective6detail29Sm90TmaWarpSpecializedAdapterINS1D_15DefaultEpilogueIfSI_SI_NS1C_6thread17LinearCombinationIfLi1EffLNS1H_9ScaleType4KindE0ELNS_15FloatRoundStyleE2EfEENS1_15EpilogueDefaultEEEEEvvEEEEvNT_6ParamsE,(.L_x_139 - _ZN7cutlass13device_kernelINS_4gemm6kernel13GemmUniversalIN4cute5tupleIJiiiiEEENS1_10collective13CollectiveMmaINS1_34MainloopSm90TmaGmmaWarpSpecializedILi7ENS5_IJNS4_1CILi1EEESB_SB_EEENS1_32KernelTmaWarpSpecializedPingpongEEENS5_IJNSA_ILi64EEESF_NSA_ILi128EEEEEEfNS5_IJlSB_lEEEfSI_NS4_8TiledMMAINS4_8MMA_AtomIJNS4_4SM904GMMA29MMA_64x64x8_F32TF32TF32_SS_TNILNSM_7ScaleInE1ELSO_1EEEEEENS4_6LayoutISC_NS5_IJNSA_ILi0EEESS_SS_EEEEENS5_IJNS4_10UnderscoreESV_SV_EEEEENS4_13SM90_TMA_LOADENS4_14ComposedLayoutINS4_7SwizzleILi3ELi4ELi3EEENS4_18smem_ptr_flag_bitsILi32EEENSR_INS5_IJNSA_ILi8EEENSA_ILi32EEEEEENS5_IJS15_SB_EEEEEEEvNS4_8identityESY_S19_vS1A_EENS_8epilogue10collective6detail29Sm90TmaWarpSpecializedAdapterINS1D_15DefaultEpilogueIfSI_SI_NS1C_6thread17LinearCombinationIfLi1EffLNS1H_9ScaleType4KindE0ELNS_15FloatRoundStyleE2EfEENS1_15EpilogueDefaultEEEEEvvEEEEvNT_6ParamsE)
        .other          _ZN7cutlass13device_kernelINS_4gemm6kernel13GemmUniversalIN4cute5tupleIJiiiiEEENS1_10collective13CollectiveMmaINS1_34MainloopSm90TmaGmmaWarpSpecializedILi7ENS5_IJNS4_1CILi1EEESB_SB_EEENS1_32KernelTmaWarpSpecializedPingpongEEENS5_IJNSA_ILi64EEESF_NSA_ILi128EEEEEEfNS5_IJlSB_lEEEfSI_NS4_8TiledMMAINS4_8MMA_AtomIJNS4_4SM904GMMA29MMA_64x64x8_F32TF32TF32_SS_TNILNSM_7ScaleInE1ELSO_1EEEEEENS4_6LayoutISC_NS5_IJNSA_ILi0EEESS_SS_EEEEENS5_IJNS4_10UnderscoreESV_SV_EEEEENS4_13SM90_TMA_LOADENS4_14ComposedLayoutINS4_7SwizzleILi3ELi4ELi3EEENS4_18smem_ptr_flag_bitsILi32EEENSR_INS5_IJNSA_ILi8EEENSA_ILi32EEEEEENS5_IJS15_SB_EEEEEEEvNS4_8identityESY_S19_vS1A_EENS_8epilogue10collective6detail29Sm90TmaWarpSpecializedAdapterINS1D_15DefaultEpilogueIfSI_SI_NS1C_6thread17LinearCombinationIfLi1EffLNS1H_9ScaleType4KindE0ELNS_15FloatRoundStyleE2EfEENS1_15EpilogueDefaultEEEEEvvEEEEvNT_6ParamsE,@"STO_CUDA_ENTRY STV_DEFAULT"
_ZN7cutlass13device_kernelINS_4gemm6kernel13GemmUniversalIN4cute5tupleIJiiiiEEENS1_10collective13CollectiveMmaINS1_34MainloopSm90TmaGmmaWarpSpecializedILi7ENS5_IJNS4_1CILi1EEESB_SB_EEENS1_32KernelTmaWarpSpecializedPingpongEEENS5_IJNSA_ILi64EEESF_NSA_ILi128EEEEEEfNS5_IJlSB_lEEEfSI_NS4_8TiledMMAINS4_8MMA_AtomIJNS4_4SM904GMMA29MMA_64x64x8_F32TF32TF32_SS_TNILNSM_7ScaleInE1ELSO_1EEEEEENS4_6LayoutISC_NS5_IJNSA_ILi0EEESS_SS_EEEEENS5_IJNS4_10UnderscoreESV_SV_EEEEENS4_13SM90_TMA_LOADENS4_14ComposedLayoutINS4_7SwizzleILi3ELi4ELi3EEENS4_18smem_ptr_flag_bitsILi32EEENSR_INS5_IJNSA_ILi8EEENSA_ILi32EEEEEENS5_IJS15_SB_EEEEEEEvNS4_8identityESY_S19_vS1A_EENS_8epilogue10collective6detail29Sm90TmaWarpSpecializedAdapterINS1D_15DefaultEpilogueIfSI_SI_NS1C_6thread17LinearCombinationIfLi1EffLNS1H_9ScaleType4KindE0ELNS_15FloatRoundStyleE2EfEENS1_15EpilogueDefaultEEEEEvvEEEEvNT_6ParamsE:
[----:B------:R-:W0:Y:S02]  /*0000*/  LDC R1, c[0x0][0x28] ;  /* 0x00000a00ff017b82 */ /* 0x000e240000000800 */
[----:B0-----:R-:W-:Y:S01]  /*0010*/  VIADD R1, R1, 0xfffffff8 ;  /* 0xfffffff801017836 */ /* 0x001fe20000000000 */
[----:B------:R-:W0:Y:S01]  /*0020*/  S2R R4, SR_TID.X ;  /* 0x0000000000047919 */ /* 0x000e220000002100 */
[----:B------:R-:W-:Y:S01]  /*0030*/  ELECT P0, URZ, PT ;  /* 0x00000000003f782f */ /* 0x000fe20003800000 */
[----:B------:R-:W-:Y:S01]  /*0040*/  BSSY B0, `(.L_x_0) ;  /* 0x000000f000007945 */ /* 0x000fe20003800000 */
[--C-:B0-----:R-:W-:Y:S02]  /*0050*/  SHF.R.U32.HI R0, RZ, 0x5, R4.reuse ;  /* 0x00000005ff007819 */ /* 0x101fe40000011604 */
[----:B------:R-:W-:-:S03]  /*0060*/  SHF.R.U32.HI R5, RZ, 0x7, R4 ;  /* 0x00000007ff057819 */ /* 0x000fc60000011604 */
[----:B------:R-:W0:Y:S04]  /*0070*/  SHFL.IDX PT, R2, R0, RZ, 0x1f ;  /* 0x00001fff00027589 */ /* 0x000e2800000e0000 */
[----:B------:R1:W2:Y:S01]  /*0080*/  SHFL.IDX PT, R7, R5, RZ, 0x1f ;  /* 0x00001fff05077589 */ /* 0x0002a200000e0000 */
[----:B0-----:R-:W-:-:S13]  /*0090*/  ISETP.NE.OR P0, PT, R2, RZ, !P0 ;  /* 0x000000ff0200720c */ /* 0x001fda0004705670 */
[----:B-12---:R-:W-:Y:S05]  /*00a0*/  @P0 BRA `(.L_x_1) ;  /* 0x0000000000200947 */ /* 0x006fea0003800000 */
[----:B------:R-:W-:Y:S02]  /*00b0*/  ULDC.64 UR4, c[0x0][0x198] ;  /* 0x0000660000047ab9 */ /* 0x000fe40000000a00 */
[----:B------:R-:W-:Y:S02]  /*00c0*/  UIADD3 UR6, UP0, UR4, 0xf0, URZ ;  /* 0x000000f004067890 */ /* 0x000fe4000ff1e03f */
[----:B------:R-:W-:Y:S02]  /*00d0*/  UIADD3 UR4, UP1, UR4, 0x1f0, URZ ;  /* 0x000001f004047890 */ /* 0x000fe4000ff3e03f */
[----:B------:R-:W-:Y:S02]  /*00e0*/  UIADD3.X UR7, URZ, UR5, URZ, UP0, !UPT ;  /* 0x000000053f077290 */ /* 0x000fe400087fe43f */
[----:B------:R-:W-:-:S07]  /*00f0*/  UIADD3.X UR5, URZ, UR5, URZ, UP1, !UPT ;  /* 0x000000053f057290 */ /* 0x000fce0008ffe43f */
[----:B------:R0:W-:Y:S02]  /*0100*/  UTMACCTL.PF [UR6] ;  /* 0x00000000060079b9 */ /* 0x0001e40008040000 */
[----:B------:R0:W-:Y:S02]  /*0110*/  UTMACCTL.PF [UR4] ;  /* 0x00000000040079b9 */ /* 0x0001e40008040000 */
[----:B0-----:R-:W-:Y:S01]  /*0120*/  NOP ;  /* 0x0000000000007918 */ /* 0x001fe20000000000 */
.L_x_1:
[----:B------:R-:W-:Y:S05]  /*0130*/  BSYNC B0 ;  /* 0x0000000000007941 */ /* 0x000fea0003800000 */
.L_x_0:
[----:B------:R-:W0:Y:S02]  /*0140*/  SHFL.IDX PT, R3, R0, RZ, 0x1f ;  /* 0x00001fff00037589 */ /* 0x000e2400000e0000 */
[----:B0-----:R-:W-:-:S13]  /*0150*/  ISETP.NE.AND P0, PT, R3, RZ, PT ;  /* 0x000000ff0300720c */ /* 0x001fda0003f05270 */
[----:B------:R-:W-:Y:S05]  /*0160*/  @P0 BRA `(.L_x_2) ;  /* 0x0000000000700947 */ /* 0x000fea0003800000 */
[----:B------:R-:W0:Y:S01]  /*0170*/  S2UR UR8, SR_CgaCtaId ;  /* 0x00000000000879c3 */ /* 0x000e220000008800 */
[----:B------:R-:W-:Y:S01]  /*0180*/  UMOV UR4, 0x400 ;  /* 0x0000040000047882 */ /* 0x000fe20000000000 */
[----:B------:R-:W-:Y:S01]  /*0190*/  UMOV UR5, 0x1 ;  /* 0x0000000100057882 */ /* 0x000fe20000000000 */
[----:B------:R-:W-:Y:S01]  /*01a0*/  UMOV UR6, 0x80 ;  /* 0x0000008000067882 */ /* 0x000fe20000000000 */
[----:B------:R-:W-:Y:S01]  /*01b0*/  ELECT P0, URZ, PT ;  /* 0x00000000003f782f */ /* 0x000fe20003800000 */
[----:B------:R-:W-:-:S04]  /*01c0*/  UIADD3 UR6, -UR6, 0x100000, URZ ;  /* 0x0010000006067890 */ /* 0x000fc8000fffe13f */
[----:B------:R-:W-:Y:S02]  /*01d0*/  USHF.L.U32 UR7, UR6, 0xb, URZ ;  /* 0x0000000b06077899 */ /* 0x000fe4000800063f */
[----:B------:R-:W-:Y:S02]  /*01e0*/  USHF.L.U32 UR6, UR6, 0x1, URZ ;  /* 0x0000000106067899 */ /* 0x000fe4000800063f */
[----:B0-----:R-:W-:Y:S02]  /*01f0*/  ULEA UR8, UR8, UR4, 0x18 ;  /* 0x0000000408087291 */ /* 0x001fe4000f8ec03f */
[----:B------:R-:W-:-:S04]  /*0200*/  UIADD3 UR4, -UR5, 0x100000, URZ ;  /* 0x0010000005047890 */ /* 0x000fc8000fffe13f */
[----:B------:R-:W-:Y:S02]  /*0210*/  USHF.L.U32 UR5, UR4, 0xb, URZ ;  /* 0x0000000b04057899 */ /* 0x000fe4000800063f */
[----:B------:R-:W-:Y:S01]  /*0220*/  USHF.L.U32 UR4, UR4, 0x1, URZ ;  /* 0x0000000104047899 */ /* 0x000fe2000800063f */
[----:B------:R-:W0:Y:S11]  /*0230*/  FENCE.VIEW.ASYNC.S ;  /* 0x00000000000073c6 */ /* 0x000e360000000000 */
[----:B0-----:R0:W1:Y:S01]  /*0240*/  SYNCS.EXCH.64 URZ, [UR8], UR4 ;  /* 0x00000004083f75b2 */ /* 0x0010620008000100 */
[----:B------:R0:W2:Y:S01]  /*0250*/  SYNCS.EXCH.64 URZ, [UR8+0x38], UR6 ;  /* 0x00003806083f75b2 */ /* 0x0000a20008000100 */
[----:B------:R0:W3:Y:S01]  /*0260*/  SYNCS.EXCH.64 URZ, [UR8+0x8], UR4 ;  /* 0x00000804083f75b2 */ /* 0x0000e20008000100 */
[----:B------:R0:W4:Y:S01]  /*0270*/  SYNCS.EXCH.64 URZ, [UR8+0x40], UR6 ;  /* 0x00004006083f75b2 */ /* 0x0001220008000100 */
[----:B------:R0:W0:Y:S01]  /*0280*/  SYNCS.EXCH.64 URZ, [UR8+0x10], UR4 ;  /* 0x00001004083f75b2 */ /* 0x0000220008000100 */
        /* <DEDUP_REMOVED lines=9> */
[----:B------:R-:W-:Y:S01]  /*0320*/  NOP ;  /* 0x0000000000007918 */ /* 0x000fe20000000000 */
.L_x_2:
[----:B------:R-:W5:Y:S01]  /*0330*/  SHFL.IDX PT, R6, R0, RZ, 0x1f ;  /* 0x00001fff00067589 */ /* 0x000f6200000e0000 */
[----:B------:R-:W-:Y:S01]  /*0340*/  ELECT P0, URZ, PT ;  /* 0x00000000003f782f */ /* 0x000fe20003800000 */
[----:B------:R-:W-:Y:S01]  /*0350*/  NOP ;  /* 0x0000000000007918 */ /* 0x000fe20000000000 */
[----:B------:R-:W-:Y:S01]  /*0360*/  ELECT P1, URZ, PT ;  /* 0x00000000003f782f */ /* 0x000fe20003820000 */
[----:B------:R-:W1:Y:S01]  /*0370*/  SHFL.IDX PT, R3, R0, RZ, 0x1f ;  /* 0x00001fff00037589 */ /* 0x000e6200000e0000 */
[----:B0-----:R-:W-:Y:S01]  /*0380*/  UMOV UR4, 0x20 ;  /* 0x0000002000047882 */ /* 0x001fe20000000000 */
[----:B------:R-:W-:Y:S01]  /*0390*/  UMOV UR11, 0x80 ;  /* 0x00000080000b7882 */ /* 0x000fe20000000000 */
[----:B------:R-:W-:Y:S01]  /*03a0*/  NOP ;  /* 0x0000000000007918 */ /* 0x000fe20000000000 */
[----:B------:R-:W0:Y:S01]  /*03b0*/  SHFL.IDX PT, R5, R5, RZ, 0x1f ;  /* 0x00001fff05057589 */ /* 0x000e2200000e0000 */
[C---:B------:R-:W-:Y:S01]  /*03c0*/  VIADD R31, R7.reuse, 0xffffffff ;  /* 0xffffffff071f7836 */ /* 0x040fe20000000000 */
[----:B------:R-:W-:Y:S01]  /*03d0*/  ULDC.64 UR48, c[0x0][0x208] ;  /* 0x0000820000307ab9 */ /* 0x000fe20000000a00 */
[----:B------:R-:W-:-:S03]  /*03e0*/  ISETP.NE.AND P2, PT, R7, RZ, PT ;  /* 0x000000ff0700720c */ /* 0x000fc60003f45270 */
[----:B------:R-:W-:Y:S02]  /*03f0*/  ISETP.GE.U32.AND P3, PT, R31, 0x2, PT ;  /* 0x000000021f00780c */ /* 0x000fe40003f66070 */
[----:B-----5:R-:W-:Y:S02]  /*0400*/  ISETP.NE.OR P0, PT, R6, RZ, !P0 ;  /* 0x000000ff0600720c */ /* 0x020fe40004705670 */
[----:B-1----:R-:W-:Y:S02]  /*0410*/  ISETP.NE.OR P1, PT, R3, RZ, !P1 ;  /* 0x000000ff0300720c */ /* 0x002fe40004f25670 */
[----:B------:R-:W-:Y:S02]  /*0420*/  SHF.R.S32.HI R3, RZ, 0x1f, R2 ;  /* 0x0000001fff037819 */ /* 0x000fe40000011402 */
[----:B0-----:R-:W-:Y:S02]  /*0430*/  R2UR UR43, R5 ;  /* 0x00000000052b72ca */ /* 0x001fe400000e0000 */
[----:B------:R-:W-:-:S05]  /*0440*/  LEA.HI R3, R3, R2, RZ, 0x2 ;  /* 0x0000000203037211 */ /* 0x000fca00078f10ff */
[----:B------:R-:W-:Y:S01]  /*0450*/  VOTEU.ALL UP0, P0 ;  /* 0x00000000003f7886 */ /* 0x000fe20000000000 */
[----:B------:R-:W-:Y:S01]  /*0460*/  LOP3.LUT R3, R3, 0xfffffffc, RZ, 0xc0, !PT ;  /* 0xfffffffc03037812 */ /* 0x000fe200078ec0ff */
[----:B------:R-:W-:-:S03]  /*0470*/  VOTEU.ALL UP1, P1 ;  /* 0x00000000003f7886 */ /* 0x000fc60000820000 */
[----:B------:R-:W0:Y:S01]  /*0480*/  @!UP0 S2UR UR7, SR_CgaCtaId ;  /* 0x00000000000789c3 */ /* 0x000e220000008800 */
[----:B------:R-:W-:Y:S01]  /*0490*/  @!UP0 UMOV UR6, 0x400 ;  /* 0x0000040000068882 */ /* 0x000fe20000000000 */
[----:B------:R-:W-:-:S04]  /*04a0*/  @!UP0 UIADD3 UR4, -UR4, 0x100000, URZ ;  /* 0x0010000004048890 */ /* 0x000fc8000fffe13f */
[----:B------:R-:W-:Y:S02]  /*04b0*/  @!UP0 USHF.L.U32 UR5, UR4, 0xb, URZ ;  /* 0x0000000b04058899 */ /* 0x000fe4000800063f */
[----:B------:R-:W-:Y:S01]  /*04c0*/  @!UP0 USHF.L.U32 UR4, UR4, 0x1, URZ ;  /* 0x0000000104048899 */ /* 0x000fe2000800063f */
[----:B------:R-:W-:Y:S01]  /*04d0*/  IMAD.IADD R14, R2, 0x1, -R3 ;  /* 0x00000001020e7824 */ /* 0x000fe200078e0a03 */
[----:B------:R-:W-:Y:S01]  /*04e0*/  @!UP1 UMOV UR9, 0x400 ;  /* 0x0000040000099882 */ /* 0x000fe20000000000 */
[----:B------:R-:W-:Y:S01]  /*04f0*/  VOTEU.ALL UP2, P1 ;  /* 0x00000000003f7886 */ /* 0x000fe20000840000 */
[----:B------:R-:W-:Y:S01]  /*0500*/  VOTEU.ALL UP3, P1 ;  /* 0x00000000003f7886 */ /* 0x000fe20000860000 */
[----:B------:R-:W-:Y:S01]  /*0510*/  VOTEU.ALL UP4, P1 ;  /* 0x00000000003f7886 */ /* 0x000fe20000880000 */
[----:B------:R-:W1:Y:S01]  /*0520*/  @!UP1 S2UR UR10, SR_CgaCtaId ;  /* 0x00000000000a99c3 */ /* 0x000e620000008800 */
[----:B------:R-:W-:Y:S01]  /*0530*/  VOTEU.ALL UP5, P1 ;  /* 0x00000000003f7886 */ /* 0x000fe200008a0000 */
[----:B------:R-:W-:-:S04]  /*0540*/  SHF.R.S32.HI R3, RZ, 0x1f, R4 ;  /* 0x0000001fff037819 */ /* 0x000fc80000011404 */
[----:B------:R-:W-:-:S04]  /*0550*/  LEA.HI R3, R3, R4, RZ, 0x7 ;  /* 0x0000000403037211 */ /* 0x000fc800078f38ff */
[----:B------:R-:W-:-:S05]  /*0560*/  LOP3.LUT R3, R3, 0xffffff80, RZ, 0xc0, !PT ;  /* 0xffffff8003037812 */ /* 0x000fca00078ec0ff */
[----:B------:R-:W-:Y:S01]  /*0570*/  IMAD.IADD R5, R4, 0x1, -R3 ;  /* 0x0000000104057824 */ /* 0x000fe200078e0a03 */
[----:B0-----:R-:W-:Y:S02]  /*0580*/  @!UP0 ULEA UR8, UR7, UR6, 0x18 ;  /* 0x0000000607088291 */ /* 0x001fe4000f8ec03f */
[----:B------:R-:W-:-:S04]  /*0590*/  @!UP1 UIADD3 UR6, -UR11, 0x100000, URZ ;  /* 0x001000000b069890 */ /* 0x000fc8000fffe13f */
[----:B------:R-:W-:Y:S02]  /*05a0*/  @!UP1 USHF.L.U32 UR7, UR6, 0xb, URZ ;  /* 0x0000000b06079899 */ /* 0x000fe4000800063f */
[----:B------:R-:W-:Y:S01]  /*05b0*/  @!UP1 USHF.L.U32 UR6, UR6, 0x1, URZ ;  /* 0x0000000106069899 */ /* 0x000fe2000800063f */
[----:B------:R-:W-:Y:S01]  /*05c0*/  VOTEU.ALL UP0, P0 ;  /* 0x00000000003f7886 */ /* 0x000fe20000000000 */
[----:B-1----:R-:W-:Y:S01]  /*05d0*/  @!UP1 ULEA UR9, UR10, UR9, 0x18 ;  /* 0x000000090a099291 */ /* 0x002fe2000f8ec03f */
[----:B------:R-:W-:Y:S02]  /*05e0*/  VOTEU.ALL UP1, P0 ;  /* 0x00000000003f7886 */ /* 0x000fe40000020000 */
[----:B------:R-:W-:Y:S01]  /*05f0*/  ULDC.64 UR10, c[0x0][0x598] ;  /* 0x00016600000a7ab9 */ /* 0x000fe20000000a00 */
[----:B------:R-:W-:Y:S01]  /*0600*/  ISETP.NE.AND P0, PT, R14, 0x3, PT ;  /* 0x000000030e00780c */ /* 0x000fe20003f05270 */
[----:B------:R-:W0:Y:S02]  /*0610*/  FENCE.VIEW.ASYNC.S ;  /* 0x00000000000073c6 */ /* 0x000e240000000000 */
[----:B0-----:R0:W2:Y:S01]  /*0620*/  @!UP0 SYNCS.EXCH.64 URZ, [UR8+0xa0], UR4 ;  /* 0x0000a004083f85b2 */ /* 0x0010a20008000100 */
[----:B------:R-:W-:-:S02]  /*0630*/  ISETP.NE.U32.AND P1, PT, RZ, UR10, PT ;  /* 0x0000000aff007c0c */ /* 0x000fc4000bf25070 */
[----:B------:R-:W-:Y:S02]  /*0640*/  ISETP.EQ.OR P0, PT, R14, RZ, !P0 ;  /* 0x000000ff0e00720c */ /* 0x000fe40004702670 */
[----:B------:R-:W-:Y:S02]  /*0650*/  ISETP.NE.AND.EX P1, PT, RZ, UR11, PT, P1 ;  /* 0x0000000bff007c0c */ /* 0x000fe4000bf25310 */
[----:B------:R-:W-:-:S04]  /*0660*/  ISETP.EQ.AND P0, PT, R7, RZ, P0 ;  /* 0x000000ff0700720c */ /* 0x000fc80000702270 */
[----:B------:R-:W-:-:S04]  /*0670*/  SEL R23, RZ, 0x1, !P0 ;  /* 0x00000001ff177807 */ /* 0x000fc80004000000 */
[----:B------:R-:W-:Y:S01]  /*0680*/  SEL R23, R23, 0x2, P3 ;  /* 0x0000000217177807 */ /* 0x000fe20001800000 */
[----:B------:R0:W2:Y:S01]  /*0690*/  @!UP1 SYNCS.EXCH.64 URZ, [UR8+0xa8], UR4 ;  /* 0x0000a804083f95b2 */ /* 0x0000a20008000100 */
[----:B------:R-:W-:Y:S01]  /*06a0*/  NOP ;  /* 0x0000000000007918 */ /* 0x000fe20000000000 */
[----:B------:R0:W2:Y:S01]  /*06b0*/  @!UP2 SYNCS.EXCH.64 URZ, [UR9+0x80], UR6 ;  /* 0x00008006093fa5b2 */ /* 0x0000a20008000100 */
[----:B------:R0:W2:Y:S01]  /*06c0*/  @!UP3 SYNCS.EXCH.64 URZ, [UR9+0x88], UR6 ;  /* 0x00008806093fb5b2 */ /* 0x0000a20008000100 */
[----:B------:R0:W2:Y:S01]  /*06d0*/  @!UP4 SYNCS.EXCH.64 URZ, [UR9+0x90], UR6 ;  /* 0x00009006093fc5b2 */ /* 0x0000a20008000100 */
[----:B------:R0:W2:Y:S01]  /*06e0*/  @!UP5 SYNCS.EXCH.64 URZ, [UR9+0x98], UR6 ;  /* 0x00009806093fd5b2 */ /* 0x0000a20008000100 */
[----:B------:R-:W-:Y:S01]  /*06f0*/  NOP ;  /* 0x0000000000007918 */ /* 0x000fe20000000000 */
[----:B--234-:R-:W-:Y:S06]  /*0700*/  BAR.SYNC.DEFER_BLOCKING 0x0 ;  /* 0x0000000000007b1d */ /* 0x01cfec0000010000 */
[----:B0-----:R-:W-:Y:S05]  /*0710*/  @!P1 BRA `(.L_x_3) ;  /* 0x00000000001c9947 */ /* 0x001fea0003800000 */
[----:B------:R-:W0:Y:S02]  /*0720*/  LDC.64 R2, c[0x0][0x598] ;  /* 0x00016600ff027b82 */ /* 0x000e240000000a00 */
[----:B0-----:R-:W2:Y:S02]  /*0730*/  LDG.E.64 R2, desc[UR48][R2.64] ;  /* 0x0000003002027981 */ /* 0x001ea4000c1e1b00 */
[----:B--2---:R-:W-:-:S04]  /*0740*/  ISETP.NE.U32.AND P0, PT, R2, RZ, PT ;  /* 0x000000ff0200720c */ /* 0x004fc80003f05070 */
[----:B------:R-:W-:-:S13]  /*0750*/  ISETP.NE.AND.EX P0, PT, R3, RZ, PT, P0 ;  /* 0x000000ff0300720c */ /* 0x000fda0003f05300 */
[----:B------:R-:W-:Y:S05]  /*0760*/  @!P0 BRA `(.L_x_3) ;  /* 0x0000000000088947 */ /* 0x000fea0003800000 */
[----:B------:R1:W5:Y:S01]  /*0770*/  LD.E R56, desc[UR48][R2.64] ;  /* 0x0000003002387980 */ /* 0x000362000c101900 */
[----:B------:R-:W-:Y:S05]  /*0780*/  BRA `(.L_x_4) ;  /* 0x0000000000247947 */ /* 0x000fea0003800000 */
.L_x_3:
[----:B------:R-:W-:Y:S02]  /*0790*/  ULDC.64 UR4, c[0x0][0x588] ;  /* 0x0001620000047ab9 */ /* 0x000fe40000000a00 */
[----:B------:R-:W-:-:S04]  /*07a0*/  ISETP.NE.U32.AND P0, PT, RZ, UR4, PT ;  /* 0x00000004ff007c0c */ /* 0x000fc8000bf05070 */
[----:B------:R-:W-:-:S13]  /*07b0*/  ISETP.NE.AND.EX P0, PT, RZ, UR5, PT, P0 ;  /* 0x00000005ff007c0c */ /* 0x000fda000bf05300 */
[----:B------:R-:W-:Y:S05]  /*07c0*/  @!P0 BRA `(.L_x_5) ;  /* 0x00000000000c8947 */ /* 0x000fea0003800000 */
[----:B------:R-:W0:Y:S02]  /*07d0*/  LDC.64 R56, c[0x0][0x588] ;  /* 0x00016200ff387b82 */ /* 0x000e240000000a00 */
[----:B0-----:R0:W5:Y:S01]  /*07e0*/  LDG.E R56, desc[UR48][R56.64] ;  /* 0x0000003038387981 */ /* 0x001162000c1e1900 */
[----:B------:R-:W-:Y:S05]  /*07f0*/  BRA `(.L_x_4) ;  /* 0x0000000000087947 */ /* 0x000fea0003800000 */
.L_x_5:
[----:B------:R-:W-:Y:S02]  /*0800*/  ULDC UR4, c[0x0][0x580] ;  /* 0x0001600000047ab9 */ /* 0x000fe40000000800 */
[----:B------:R-:W-:-:S07]  /*0810*/  IMAD.U32 R56, RZ, RZ, UR4 ;  /* 0x00000004ff387e24 */ /* 0x000fce000f8e00ff */
.L_x_4:
[----:B------:R-:W-:Y:S02]  /*0820*/  ULDC.64 UR4, c[0x0][0x5a0] ;  /* 0x0001680000047ab9 */ /* 0x000fe40000000a00 */
[----:B------:R-:W-:-:S04]  /*0830*/  ISETP.NE.U32.AND P0, PT, RZ, UR4, PT ;  /* 0x00000004ff007c0c */ /* 0x000fc8000bf05070 */
[----:B------:R-:W-:-:S13]  /*0840*/  ISETP.NE.AND.EX P0, PT, RZ, UR5, PT, P0 ;  /* 0x00000005ff007c0c */ /* 0x000fda000bf05300 */
[----:B------:R-:W-:Y:S05]  /*0850*/  @!P0 BRA `(.L_x_6) ;  /* 0x00000000001c8947 */ /* 0x000fea0003800000 */
[----:B-1----:R-:W1:Y:S02]  /*0860*/  LDC.64 R2, c[0x0][0x5a0] ;  /* 0x00016800ff027b82 */ /* 0x002e640000000a00 */
[----:B-1----:R-:W2:Y:S02]  /*0870*/  LDG.E.64 R2, desc[UR48][R2.64] ;  /* 0x0000003002027981 */ /* 0x002ea4000c1e1b00 */
[----:B--2---:R-:W-:-:S04]  /*0880*/  ISETP.NE.U32.AND P0, PT, R2, RZ, PT ;  /* 0x000000ff0200720c */ /* 0x004fc80003f05070 */
[----:B------:R-:W-:-:S13]  /*0890*/  ISETP.NE.AND.EX P0, PT, R3, RZ, PT, P0 ;  /* 0x000000ff0300720c */ /* 0x000fda0003f05300 */
[----:B------:R-:W-:Y:S05]  /*08a0*/  @!P0 BRA `(.L_x_6) ;  /* 0x0000000000088947 */ /* 0x000fea0003800000 */
[----:B0-----:R2:W5:Y:S01]  /*08b0*/  LD.E R57, desc[UR48][R2.64] ;  /* 0x0000003002397980 */ /* 0x001562000c101900 */
[----:B------:R-:W-:Y:S05]  /*08c0*/  BRA `(.L_x_7) ;  /* 0x0000000000247947 */ /* 0x000fea0003800000 */
.L_x_6:
[----:B------:R-:W-:Y:S02]  /*08d0*/  ULDC.64 UR4, c[0x0][0x590] ;  /* 0x0001640000047ab9 */ /* 0x000fe40000000a00 */
[----:B------:R-:W-:-:S04]  /*08e0*/  ISETP.NE.U32.AND P0, PT, RZ, UR4, PT ;  /* 0x00000004ff007c0c */ /* 0x000fc8000bf05070 */
[----:B------:R-:W-:-:S13]  /*08f0*/  ISETP.NE.AND.EX P0, PT, RZ, UR5, PT, P0 ;  /* 0x00000005ff007c0c */ /* 0x000fda000bf05300 */
[----:B------:R-:W-:Y:S05]  /*0900*/  @!P0 BRA `(.L_x_8) ;  /* 0x00000000000c8947 */ /* 0x000fea0003800000 */
[----:B-1----:R-:W0:Y:S02]  /*0910*/  LDC.64 R2, c[0x0][0x590] ;  /* 0x00016400ff027b82 */ /* 0x002e240000000a00 */
[----:B0-----:R0:W5:Y:S01]  /*0920*/  LDG.E R57, desc[UR48][R2.64] ;  /* 0x0000003002397981 */ /* 0x001162000c1e1900 */
[----:B------:R-:W-:Y:S05]  /*0930*/  BRA `(.L_x_7) ;  /* 0x0000000000087947 */ /* 0x000fea0003800000 */
.L_x_8:
[----:B------:R-:W-:Y:S02]  /*0940*/  ULDC UR4, c[0x0][0x584] ;  /* 0x0001610000047ab9 */ /* 0x000fe40000000800 */
[----:B0-----:R-:W-:-:S07]  /*0950*/  IMAD.U32 R57, RZ, RZ, UR4 ;  /* 0x00000004ff397e24 */ /* 0x001fce000f8e00ff */
.L_x_7:
[----:B012---:R-:W0:Y:S01]  /*0960*/  LDC R2, c[0x0][0x65c] ;  /* 0x00019700ff027b82 */ /* 0x007e220000000800 */
[----:B------:R-:W1:Y:S01]  /*0970*/  S2R R15, SR_CTAID.Y ;  /* 0x00000000000f7919 */ /* 0x000e620000002600 */
[----:B------:R-:W-:Y:S01]  /*0980*/  ULDC UR6, c[0x0][0x28c] ;  /* 0x0000a30000067ab9 */ /* 0x000fe20000000800 */
[----:B------:R-:W-:Y:S01]  /*0990*/  ISETP.NE.AND P0, PT, R7, 0x2, PT ;  /* 0x000000020700780c */ /* 0x000fe20003f05270 */
[----:B------:R-:W-:Y:S01]  /*09a0*/  UIADD3 UR6, UR6, 0x7f, URZ ;  /* 0x0000007f06067890 */ /* 0x000fe2000fffe03f */
[----:B------:R-:W2:Y:S01]  /*09b0*/  S2R R6, SR_CTAID.X ;  /* 0x0000000000067919 */ /* 0x000ea20000002500 */
[----:B------:R-:W-:Y:S01]  /*09c0*/  UMOV UR36, URZ ;  /* 0x0000003f00247c82 */ /* 0x000fe20008000000 */
[----:B------:R-:W-:Y:S01]  /*09d0*/  UMOV UR38, URZ ;  /* 0x0000003f00267c82 */ /* 0x000fe20008000000 */
[----:B------:R-:W-:Y:S01]  /*09e0*/  USHF.R.S32.HI UR7, URZ, 0x1f, UR6 ;  /* 0x0000001f3f077899 */ /* 0x000fe20008011406 */
[----:B------:R-:W-:-:S03]  /*09f0*/  ULDC.64 UR8, c[0x0][0x650] ;  /* 0x0001940000087ab9 */ /* 0x000fc60000000a00 */
[----:B------:R-:W-:-:S04]  /*0a00*/  ULEA.HI UR7, UR7, UR6, URZ, 0x7 ;  /* 0x0000000607077291 */ /* 0x000fc8000f8f383f */
[----:B------:R-:W-:Y:S01]  /*0a10*/  USHF.R.S32.HI UR37, URZ, 0x7, UR7 ;  /* 0x000000073f257899 */ /* 0x000fe20008011407 */
[----:B0-----:R-:W-:-:S13]  /*0a20*/  ISETP.NE.AND P1, PT, R2, 0x1, PT ;  /* 0x000000010200780c */ /* 0x001fda0003f25270 */
[----:B------:R-:W2:Y:S01]  /*0a30*/  @P1 LDC R17, c[0x0][0x10] ;  /* 0x00000400ff111b82 */ /* 0x000ea20000000800 */
[----:B-1----:R-:W-:Y:S02]  /*0a40*/  @P1 IMAD.MOV.U32 R8, RZ, RZ, R15 ;  /* 0x000000ffff081224 */ /* 0x002fe400078e000f */
[----:B------:R-:W-:Y:S02]  /*0a50*/  @P1 IMAD.MOV.U32 R9, RZ, RZ, RZ ;  /* 0x000000ffff091224 */ /* 0x000fe400078e00ff */
[----:B------:R-:W-:-:S03]  /*0a60*/  @P1 IMAD.MOV.U32 R7, RZ, RZ, RZ ;  /* 0x000000ffff071224 */ /* 0x000fc600078e00ff */
[----:B------:R-:W0:Y:S01]  /*0a70*/  @!P1 LDC R3, c[0x0][0xc] ;  /* 0x00000300ff039b82 */ /* 0x000e220000000800 */
[----:B------:R-:W-:Y:S01]  /*0a80*/  ULDC UR4, c[0x0][0xc] ;  /* 0x0000030000047ab9 */ /* 0x000fe20000000800 */
[----:B------:R-:W-:Y:S02]  /*0a90*/  ULDC UR5, c[0x0][0x10] ;  /* 0x0000040000057ab9 */ /* 0x000fe40000000800 */
[----:B------:R-:W-:-:S04]  /*0aa0*/  UIMAD.WIDE.U32 UR4, UR4, UR5, URZ ;  /* 0x00000005040472a5 */ /* 0x000fc8000f8e003f */
[----:B------:R-:W1:Y:S01]  /*0ab0*/  LDC R0, c[0x0][0x14] ;  /* 0x00000500ff007b82 */ /* 0x000e620000000800 */
[----:B--2---:R-:W-:-:S04]  /*0ac0*/  @P1 IMAD.WIDE.U32 R16, R6, R17, R8 ;  /* 0x0000001106101225 */ /* 0x004fc800078e0008 */
[----:B------:R-:W-:Y:S02]  /*0ad0*/  @P1 IMAD.IADD R17, R17, 0x1, R7 ;  /* 0x0000000111111824 */ /* 0x000fe400078e0207 */
[----:B------:R-:W-:Y:S02]  /*0ae0*/  IMAD.MOV.U32 R7, RZ, RZ, RZ ;  /* 0x000000ffff077224 */ /* 0x000fe400078e00ff */
[----:B0-----:R-:W-:-:S04]  /*0af0*/  @!P1 IMAD.WIDE.U32 R8, R3, R15, R6 ;  /* 0x0000000f03089225 */ /* 0x001fc800078e0006 */
[----:B------:R-:W-:Y:S02]  /*0b00*/  @!P1 IMAD.MOV.U32 R16, RZ, RZ, R8 ;  /* 0x000000ffff109224 */ /* 0x000fe400078e0008 */
[----:B-1----:R-:W-:-:S04]  /*0b10*/  IMAD.WIDE.U32 R10, R0, UR4, RZ ;  /* 0x00000004000a7c25 */ /* 0x002fc8000f8e00ff */
[----:B------:R-:W-:Y:S01]  /*0b20*/  IMAD R3, R0, UR5, RZ ;  /* 0x0000000500037c24 */ /* 0x000fe2000f8e02ff */
[----:B------:R0:W-:Y:S01]  /*0b30*/  STL.64 [R1], R10 ;  /* 0x0000000a01007387 */ /* 0x0001e20000100a00 */
[----:B------:R-:W-:Y:S02]  /*0b40*/  @!P1 IMAD.MOV.U32 R17, RZ, RZ, R9 ;  /* 0x000000ffff119224 */ /* 0x000fe400078e0009 */
[----:B------:R-:W-:Y:S01]  /*0b50*/  IMAD.IADD R0, R11, 0x1, R3 ;  /* 0x000000010b007824 */ /* 0x000fe200078e0203 */
[----:B------:R-:W-:Y:S06]  /*0b60*/  @P0 BRA `(.L_x_9) ;  /* 0x0000000000280947 */ /* 0x000fec0003800000 */
[----:B------:R-:W-:Y:S01]  /*0b70*/  UIMAD.WIDE.U32 UR4, UR37, 0x24924925, URZ ;  /* 0x24924925250478a5 */ /* 0x000fe2000f8e003f */
[----:B------:R-:W-:Y:S01]  /*0b80*/  IADD3 R16, P0, R16, R10, RZ ;  /* 0x0000000a10107210 */ /* 0x000fe20007f1e0ff */
[----:B------:R-:W-:Y:S02]  /*0b90*/  UISETP.GE.U32.AND UP0, UPT, UR37, 0x7, UPT ;  /* 0x000000072500788c */ /* 0x000fe4000bf06070 */
[----:B------:R-:W-:Y:S02]  /*0ba0*/  UIADD3 UR4, -UR5, UR37, URZ ;  /* 0x0000002505047290 */ /* 0x000fe4000fffe13f */
[----:B------:R-:W-:Y:S01]  /*0bb0*/  IMAD.X R17, R0, 0x1, R17, P0 ;  /* 0x0000000100117824 */ /* 0x000fe200000e0611 */
[----:B------:R-:W-:Y:S01]  /*0bc0*/  UMOV UR38, URZ ;  /* 0x0000003f00267c82 */ /* 0x000fe20008000000 */
[----:B------:R-:W-:-:S04]  /*0bd0*/  ULEA.HI UR4, UR4, UR5, URZ, 0x1f ;  /* 0x0000000504047291 */ /* 0x000fc8000f8ff83f */
[----:B------:R-:W-:-:S04]  /*0be0*/  USHF.R.U32.HI UR4, URZ, 0x2, UR4 ;  /* 0x000000023f047899 */ /* 0x000fc80008011604 */
[----:B------:R-:W-:Y:S02]  /*0bf0*/  @UP0 ULOP3.LUT UR38, UR4, 0x1, URZ, 0xc0, !UPT ;  /* 0x0000000104260892 */ /* 0x000fe4000f8ec03f */
[----:B------:R-:W-:-:S12]  /*0c00*/  UIMAD UR36, UR4, -0x7, UR37 ;  /* 0xfffffff9042478a4 */ /* 0x000fd8000f8e0225 */
.L_x_9:
[----:B------:R-:W-:Y:S01]  /*0c10*/  ISETP.GE.U32.AND P0, PT, R16, UR8, PT ;  /* 0x0000000810007c0c */ /* 0x000fe2000bf06070 */
[----:B------:R-:W-:Y:S01]  /*0c20*/  IMAD.MOV.U32 R22, RZ, RZ, -0x1 ;  /* 0xffffffffff167424 */ /* 0x000fe200078e00ff */
[----:B------:R-:W-:Y:S01]  /*0c30*/  PRMT R3, RZ, 0x7610, R3 ;  /* 0x00007610ff037816 */ /* 0x000fe20000000003 */
[----:B------:R-:W-:Y:S01]  /*0c40*/  IMAD.MOV.U32 R18, RZ, RZ, -0x1 ;  /* 0xffffffffff127424 */ /* 0x000fe200078e00ff */
[----:B------:R-:W-:Y:S01]  /*0c50*/  ISETP.GE.U32.AND.EX P0, PT, R17, UR9, PT, P0 ;  /* 0x0000000911007c0c */ /* 0x000fe2000bf06100 */
[----:B------:R-:W-:-:S12]  /*0c60*/  IMAD.MOV.U32 R19, RZ, RZ, -0x1 ;  /* 0xffffffffff137424 */ /* 0x000fd800078e00ff */
[----:B------:R-:W-:Y:S05]  /*0c70*/  @P0 BRA `(.L_x_10) ;  /* 0x0000000400580947 */ /* 0x000fea0003800000 */
[----:B------:R-:W1:Y:S01]  /*0c80*/  LDC.64 R20, c[0x0][0x628] ;  /* 0x00018a00ff147b82 */ /* 0x000e620000000a00 */
[----:B------:R-:W-:Y:S02]  /*0c90*/  IMAD.MOV.U32 R8, RZ, RZ, R16 ;  /* 0x000000ffff087224 */ /* 0x000fe400078e0010 */
[----:B------:R-:W-:-:S05]  /*0ca0*/  IMAD.MOV.U32 R9, RZ, RZ, R17 ;  /* 0x000000ffff097224 */ /* 0x000fca00078e0011 */
[----:B------:R-:W2:Y:S08]  /*0cb0*/  LDC R18, c[0x0][0x630] ;  /* 0x00018c00ff127b82 */ /* 0x000eb00000000800 */
[----:B------:R-:W3:Y:S01]  /*0cc0*/  LDC.64 R24, c[0x0][0x620] ;  /* 0x00018800ff187b82 */ /* 0x000ee20000000a00 */
[----:B-1----:R-:W-:-:S04]  /*0cd0*/  ISETP.NE.U32.AND P0, PT, R20, RZ, PT ;  /* 0x000000ff1400720c */ /* 0x002fc80003f05070 */
[----:B------:R-:W-:-:S13]  /*0ce0*/  ISETP.NE.AND.EX P0, PT, R21, RZ, PT, P0 ;  /* 0x000000ff1500720c */ /* 0x000fda0003f05300 */
[----:B--23--:R-:W-:Y:S05]  /*0cf0*/  @!P0 BRA `(.L_x_11) ;  /* 0x0000000000288947 */ /* 0x00cfea0003800000 */
[----:B------:R-:W1:Y:S02]  /*0d00*/  LDC R3, c[0x0][0x634] ;  /* 0x00018d00ff037b82 */ /* 0x000e640000000800 */
[----:B-1----:R-:W-:-:S05]  /*0d10*/  IADD3 R3, P0, R16, R3, RZ ;  /* 0x0000000310037210 */ /* 0x002fca0007f1e0ff */
[----:B------:R-:W-:-:S04]  /*0d20*/  IMAD.X R19, RZ, RZ, R17, P0 ;  /* 0x000000ffff137224 */ /* 0x000fc800000e0611 */
[----:B------:R-:W-:-:S04]  /*0d30*/  IMAD.WIDE.U32 R8, R19, R20, RZ ;  /* 0x0000001413087225 */ /* 0x000fc800078e00ff */
[----:B0-----:R-:W-:-:S04]  /*0d40*/  IMAD.WIDE.U32 R10, P0, R3, R21, R8 ;  /* 0x00000015030a7225 */ /* 0x001fc80007800008 */
[----:B------:R-:W-:-:S04]  /*0d50*/  IMAD.WIDE.U32 R8, R3, R20, RZ ;  /* 0x0000001403087225 */ /* 0x000fc800078e00ff */
[----:B------:R-:W-:Y:S01]  /*0d60*/  IMAD.X R13, RZ, RZ, RZ, P0 ;  /* 0x000000ffff0d7224 */ /* 0x000fe200000e06ff */
[----:B------:R-:W-:Y:S01]  /*0d70*/  IADD3 RZ, P0, R9, R10, RZ ;  /* 0x0000000a09ff7210 */ /* 0x000fe20007f1e0ff */
[----:B------:R-:W-:-:S04]  /*0d80*/  IMAD.MOV.U32 R12, RZ, RZ, R11 ;  /* 0x000000ffff0c7224 */ /* 0x000fc800078e000b */
[----:B------:R-:W-:-:S08]  /*0d90*/  IMAD.WIDE.U32.X R8, R19, R21, R12, P0 ;  /* 0x0000001513087225 */ /* 0x000fd000000e040c */
.L_x_11:
[-CC-:B------:R-:W-:Y:S01]  /*0da0*/  SHF.R.U64 R30, R8, R18.reuse, R9.reuse ;  /* 0x00000012081e7219 */ /* 0x180fe20000001209 */
[----:B------:R-:W1:Y:S01]  /*0db0*/  LDC R12, c[0x0][0x618] ;  /* 0x00018600ff0c7b82 */ /* 0x000e620000000800 */
[----:B------:R-:W-:Y:S01]  /*0dc0*/  SHF.R.U32.HI R7, RZ, R18, R9 ;  /* 0x00000012ff077219 */ /* 0x000fe20000011609 */
[----:B------:R-:W-:Y:S01]  /*0dd0*/  ULDC UR4, c[0x0][0x150] ;  /* 0x0000540000047ab9 */ /* 0x000fe20000000800 */
[----:B0-----:R-:W-:Y:S02]  /*0de0*/  IADD3 R11, P0, RZ, -R30, RZ ;  /* 0x8000001eff0b7210 */ /* 0x001fe40007f1e0ff */
[----:B------:R-:W-:-:S03]  /*0df0*/  I2FP.F32.U32 R3, R6 ;  /* 0x0000000600037245 */ /* 0x000fc60000201000 */
[----:B------:R-:W0:Y:S01]  /*0e00*/  LDC.64 R26, c[0x0][0x640] ;  /* 0x00019000ff1a7b82 */ /* 0x000e220000000a00 */
[----:B------:R-:W-:Y:S02]  /*0e10*/  IMAD.X R13, RZ, RZ, ~R7, P0 ;  /* 0x000000ffff0d7224 */ /* 0x000fe400000e0e07 */
[----:B------:R-:W-:Y:S01]  /*0e20*/  FMUL R3, R3, UR4 ;  /* 0x0000000403037c20 */ /* 0x000fe20008400000 */
[----:B------:R-:W-:Y:S01]  /*0e30*/  IMAD.WIDE.U32 R8, R11, R24, R16 ;  /* 0x000000180b087225 */ /* 0x000fe200078e0010 */
[----:B------:R-:W-:-:S03]  /*0e40*/  ULDC UR4, c[0x0][0x154] ;  /* 0x0000550000047ab9 */ /* 0x000fc60000000800 */
[----:B------:R-:W-:Y:S01]  /*0e50*/  IMAD R10, R13, R24, RZ ;  /* 0x000000180d0a7224 */ /* 0x000fe200078e02ff */
[----:B------:R-:W2:Y:S01]  /*0e60*/  LDC R7, c[0x0][0x144] ;  /* 0x00005100ff077b82 */ /* 0x000ea20000000800 */
[----:B------:R-:W3:Y:S02]  /*0e70*/  F2I.U32.TRUNC.NTZ R3, R3 ;  /* 0x0000000300037305 */ /* 0x000ee4000020f000 */
[----:B------:R-:W-:-:S04]  /*0e80*/  IMAD R11, R11, R25, R10 ;  /* 0x000000190b0b7224 */ /* 0x000fc800078e020a */
[----:B------:R-:W-:Y:S01]  /*0e90*/  IMAD.IADD R9, R9, 0x1, R11 ;  /* 0x0000000109097824 */ /* 0x000fe200078e020b */
[----:B------:R-:W4:Y:S01]  /*0ea0*/  LDC R18, c[0x0][0x608] ;  /* 0x00018200ff127b82 */ /* 0x000f220000000800 */
[----:B------:R-:W-:-:S03]  /*0eb0*/  IMAD.MOV.U32 R11, RZ, RZ, -0x1 ;  /* 0xffffffffff0b7424 */ /* 0x000fc600078e00ff */
[-C--:B-1----:R-:W-:Y:S02]  /*0ec0*/  SHF.R.U64 R22, R8, R12.reuse, R9 ;  /* 0x0000000c08167219 */ /* 0x082fe40000001209 */
[----:B------:R-:W-:Y:S02]  /*0ed0*/  I2FP.F32.U32 R8, R15 ;  /* 0x0000000f00087245 */ /* 0x000fe40000201000 */
[----:B------:R-:W1:Y:S01]  /*0ee0*/  LDC R24, c[0x0][0x658] ;  /* 0x00019600ff187b82 */ /* 0x000e620000000800 */
[----:B0-----:R-:W-:Y:S01]  /*0ef0*/  ISETP.NE.U32.AND P0, PT, R26, RZ, PT ;  /* 0x000000ff1a00720c */ /* 0x001fe20003f05070 */
[----:B---3--:R-:W-:Y:S01]  /*0f00*/  IMAD.MOV R10, RZ, RZ, -R3 ;  /* 0x000000ffff0a7224 */ /* 0x008fe200078e0a03 */
[----:B------:R-:W-:Y:S01]  /*0f10*/  SHF.R.U32.HI R9, RZ, R12, R9 ;  /* 0x0000000cff097219 */ /* 0x000fe20000011609 */
[----:B------:R-:W-:Y:S01]  /*0f20*/  FMUL R8, R8, UR4 ;  /* 0x0000000408087c20 */ /* 0x000fe20008400000 */
[----:B------:R-:W-:-:S03]  /*0f30*/  ISETP.NE.AND.EX P0, PT, R27, RZ, PT, P0 ;  /* 0x000000ff1b00720c */ /* 0x000fc60003f05300 */
[----:B------:R-:W0:Y:S01]  /*0f40*/  LDC R20, c[0x0][0x148] ;  /* 0x00005200ff147b82 */ /* 0x000e220000000800 */
[----:B--2---:R-:W-:-:S07]  /*0f50*/  IMAD R3, R7, R10, R6 ;  /* 0x0000000a07037224 */ /* 0x004fce00078e0206 */
[----:B------:R-:W2:Y:S01]  /*0f60*/  LDC R21, c[0x0][0x600] ;  /* 0x00018000ff157b82 */ /* 0x000ea20000000800 */
[-CC-:B----4-:R-:W-:Y:S02]  /*0f70*/  SHF.R.U64 R32, R22, R18.reuse, R9.reuse ;  /* 0x0000001216207219 */ /* 0x190fe40000001209 */
[----:B------:R-:W-:Y:S01]  /*0f80*/  SHF.R.U32.HI R7, RZ, R18, R9 ;  /* 0x00000012ff077219 */ /* 0x000fe20000011609 */
[----:B------:R-:W-:Y:S01]  /*0f90*/  IMAD.MOV.U32 R9, RZ, RZ, 0x1 ;  /* 0x00000001ff097424 */ /* 0x000fe200078e00ff */
[----:B------:R3:W4:Y:S03]  /*0fa0*/  F2I.U32.TRUNC.NTZ R18, R8 ;  /* 0x0000000800127305 */ /* 0x000726000020f000 */
[----:B------:R-:W0:Y:S01]  /*0fb0*/  LDC R25, c[0x0][0x648] ;  /* 0x00019200ff197b82 */ /* 0x000e220000000800 */
[-C--:B-1----:R-:W-:Y:S02]  /*0fc0*/  SHF.L.U32 R6, R11, R24.reuse, RZ ;  /* 0x000000180b067219 */ /* 0x082fe400000006ff */
[----:B------:R-:W-:-:S02]  /*0fd0*/  SHF.R.U64 R34, R32, R24, R7 ;  /* 0x0000001820227219 */ /* 0x000fc40000001207 */
[----:B------:R-:W-:Y:S02]  /*0fe0*/  LOP3.LUT R13, RZ, R6, RZ, 0x33, !PT ;  /* 0x00000006ff0d7212 */ /* 0x000fe400078e33ff */
[-C--:B------:R-:W-:Y:S01]  /*0ff0*/  SHF.R.U32.HI R7, RZ, R24.reuse, R7 ;  /* 0x00000018ff077219 */ /* 0x080fe20000011607 */
[----:B------:R-:W1:Y:S01]  /*1000*/  LDC R29, c[0x0][0x638] ;  /* 0x00018e00ff1d7b82 */ /* 0x000e620000000800 */
[----:B------:R-:W-:Y:S01]  /*1010*/  SHF.L.U32 R12, R9, R24, RZ ;  /* 0x00000018090c7219 */ /* 0x000fe200000006ff */
[----:B------:R-:W-:-:S06]  /*1020*/  IMAD.MOV.U32 R6, RZ, RZ, R34 ;  /* 0x000000ffff067224 */ /* 0x000fcc00078e0022 */
[----:B------:R-:W0:Y:S01]  /*1030*/  LDC R28, c[0x0][0x610] ;  /* 0x00018400ff1c7b82 */ /* 0x000e220000000800 */
[----:B---34-:R-:W-:Y:S05]  /*1040*/  @!P0 BRA `(.L_x_12) ;  /* 0x0000000000288947 */ /* 0x018fea0003800000 */
[----:B------:R-:W3:Y:S02]  /*1050*/  LDC R11, c[0x0][0x64c] ;  /* 0x00019300ff0b7b82 */ /* 0x000ee40000000800 */
[----:B---3--:R-:W-:-:S05]  /*1060*/  IADD3 R11, P0, R34, R11, RZ ;  /* 0x0000000b220b7210 */ /* 0x008fca0007f1e0ff */
[----:B------:R-:W-:-:S04]  /*1070*/  IMAD.X R19, RZ, RZ, R7, P0 ;  /* 0x000000ffff137224 */ /* 0x000fc800000e0607 */
[----:B------:R-:W-:-:S04]  /*1080*/  IMAD.WIDE.U32 R6, R19, R26, RZ ;  /* 0x0000001a13067225 */ /* 0x000fc800078e00ff */
[----:B------:R-:W-:-:S04]  /*1090*/  IMAD.WIDE.U32 R8, P0, R11, R27, R6 ;  /* 0x0000001b0b087225 */ /* 0x000fc80007800006 */
[----:B------:R-:W-:-:S04]  /*10a0*/  IMAD.WIDE.U32 R6, R11, R26, RZ ;  /* 0x0000001a0b067225 */ /* 0x000fc800078e00ff */
[----:B------:R-:W-:Y:S01]  /*10b0*/  IMAD.X R11, RZ, RZ, RZ, P0 ;  /* 0x000000ffff0b7224 */ /* 0x000fe200000e06ff */
[----:B------:R-:W-:Y:S01]  /*10c0*/  IADD3 RZ, P0, R7, R8, RZ ;  /* 0x0000000807ff7210 */ /* 0x000fe20007f1e0ff */
[----:B------:R-:W-:-:S04]  /*10d0*/  IMAD.MOV.U32 R10, RZ, RZ, R9 ;  /* 0x000000ffff0a7224 */ /* 0x000fc800078e0009 */
[----:B------:R-:W-:-:S08]  /*10e0*/  IMAD.WIDE.U32.X R6, R19, R27, R10, P0 ;  /* 0x0000001b13067225 */ /* 0x000fd000000e040a */
.L_x_12:
[----:B0-----:R-:W-:Y:S01]  /*10f0*/  SHF.R.U64 R6, R6, R25, R7 ;  /* 0x0000001906067219 */ /* 0x001fe20000001207 */
[----:B--2---:R-:W-:Y:S01]  /*1100*/  VIADD R7, R21, 0xffffffff ;  /* 0xffffffff15077836 */ /* 0x004fe20000000000 */
[----:B------:R-:W-:Y:S01]  /*1110*/  LOP3.LUT R13, R32, R13, RZ, 0xc0, !PT ;  /* 0x0000000d200d7212 */ /* 0x000fe200078ec0ff */
[----:B------:R-:W-:Y:S02]  /*1120*/  IMAD.MOV R18, RZ, RZ, -R18 ;  /* 0x000000ffff127224 */ /* 0x000fe400078e0a12 */
[----:B------:R-:W-:Y:S01]  /*1130*/  IMAD.MOV R8, RZ, RZ, -R6 ;  /* 0x000000ffff087224 */ /* 0x000fe200078e0a06 */
[----:B------:R-:W-:Y:S01]  /*1140*/  LOP3.LUT R7, R22, R7, RZ, 0xc0, !PT ;  /* 0x0000000716077212 */ /* 0x000fe200078ec0ff */
[----:B------:R-:W-:Y:S02]  /*1150*/  IMAD R12, R12, R6, R13 ;  /* 0x000000060c0c7224 */ /* 0x000fe400078e020d */
[----:B------:R-:W-:Y:S02]  /*1160*/  @P1 IMAD R3, R20, R18, R15 ;  /* 0x0000001214031224 */ /* 0x000fe400078e020f */
[----:B-1----:R-:W-:-:S02]  /*1170*/  IMAD R6, R8, R29, R34 ;  /* 0x0000001d08067224 */ /* 0x002fc400078e0222 */
[----:B------:R-:W-:Y:S02]  /*1180*/  IMAD R22, R12, R28, R3 ;  /* 0x0000001c0c167224 */ /* 0x000fe400078e0203 */
[----:B------:R-:W-:Y:S02]  /*1190*/  IMAD R7, R6, R21, R7 ;  /* 0x0000001506077224 */ /* 0x000fe400078e0207 */
[----:B------:R-:W-:Y:S02]  /*11a0*/  IMAD.MOV.U32 R3, RZ, RZ, 0x1 ;  /* 0x00000001ff037424 */ /* 0x000fe400078e00ff */
[----:B------:R-:W-:Y:S01]  /*11b0*/  IMAD.MOV.U32 R19, RZ, RZ, R30 ;  /* 0x000000ffff137224 */ /* 0x000fe200078e001e */
[----:B------:R-:W-:Y:S02]  /*11c0*/  SEL R18, R7, R22, !P1 ;  /* 0x0000001607127207 */ /* 0x000fe40004800000 */
[----:B------:R-:W-:-:S07]  /*11d0*/  SEL R22, R22, R7, !P1 ;  /* 0x0000000716167207 */ /* 0x000fce0004800000 */
.L_x_10:
[----:B------:R-:W-:Y:S05]  /*11e0*/  @!P2 BRA `(.L_x_13) ;  /* 0x0000003c001ca947 */ /* 0x000fea0003800000 */
[----:B------:R-:W-:-:S13]  /*11f0*/  ISETP.GT.U32.AND P0, PT, R31, 0x1, PT ;  /* 0x000000011f00780c */ /* 0x000fda0003f04070 */
[----:B------:R-:W-:Y:S05]  /*1200*/  @P0 EXIT ;  /* 0x000000000000094d */ /* 0x000fea0003800000 */
.L_x_14:
[----:B------:R-:W-:-:S08]  /*1210*/  NOP ;  /* 0x0000000000007918 */ /* 0x000fd00000000000 */
[----:B------:R-:W1:Y:S02]  /*1220*/  USETMAXREG.TRY_ALLOC.CTAPOOL UP0, 0xe8 ;  /* 0x000000e8000079c8 */ /* 0x000e640008000600 */
[----:B-1----:R-:W-:-:S13]  /*1230*/  PLOP3.LUT P0, PT, PT, PT, UP0, 0x80, 0x0 ;  /* 0x000000000000781c */ /* 0x002fda0003f0f008 */
[----:B------:R-:W-:Y:S05]  /*1240*/  @!P0 BRA `(.L_x_14) ;  /* 0xfffffffc00f08947 */ /* 0x000fea000383ffff */
[----:B------:R-:W-:-:S13]  /*1250*/  LOP3.LUT P0, RZ, R3, 0xff, RZ, 0xc0, !PT ;  /* 0x000000ff03ff7812 */ /* 0x000fda000780c0ff */
[----:B------:R-:W-:Y:S05]  /*1260*/  @!P0 EXIT ;  /* 0x000000000000894d */ /* 0x000fea0003800000 */
[----:B------:R-:W2:Y:S01]  /*1270*/  LDL.64 R8, [R1] ;  /* 0x0000000001087983 */ /* 0x000ea20000100a00 */
[----:B------:R-:W-:Y:S01]  /*1280*/  SHF.R.S32.HI R4, RZ, 0x1f, R5 ;  /* 0x0000001fff047819 */ /* 0x000fe20000011405 */
[----:B------:R-:W1:Y:S01]  /*1290*/  S2UR UR4, SR_CgaCtaId ;  /* 0x00000000000479c3 */ /* 0x000e620000008800 */
[----:B------:R-:W-:Y:S01]  /*12a0*/  UMOV UR40, 0x400 ;  /* 0x0000040000287882 */ /* 0x000fe20000000000 */
[----:B------:R-:W-:Y:S01]  /*12b0*/  UISETP.LT.AND UP0, UPT, UR37, 0x1, UPT ;  /* 0x000000012500788c */ /* 0x000fe2000bf01270 */
[CC--:B------:R-:W-:Y:S01]  /*12c0*/  LEA.HI R3, R4.reuse, R5.reuse, RZ, 0x2 ;  /* 0x0000000504037211 */ /* 0x0c0fe200078f10ff */
[----:B------:R-:W-:Y:S01]  /*12d0*/  UIADD3 UR5, UR43, -0x1, URZ ;  /* 0xffffffff2b057890 */ /* 0x000fe2000fffe03f */
[----:B------:R-:W-:Y:S01]  /*12e0*/  LEA.HI R4, R4, R5, RZ, 0x5 ;  /* 0x0000000504047211 */ /* 0x000fe200078f28ff */
[----:B------:R-:W-:Y:S01]  /*12f0*/  USEL UR42, UR37, 0x1, UP0 ;  /* 0x00000001252a7887 */ /* 0x000fe20008000000 */
[--C-:B------:R-:W-:Y:S01]  /*1300*/  SHF.R.S32.HI R58, RZ, 0x2, R3.reuse ;  /* 0x00000002ff3a7819 */ /* 0x100fe20000011403 */
[----:B------:R-:W3:Y:S01]  /*1310*/  LDC R64, c[0x0][0x658] ;  /* 0x00019600ff407b82 */ /* 0x000ee20000000800 */
[----:B------:R-:W-:Y:S01]  /*1320*/  SHF.R.S32.HI R7, RZ, 0x1f, R3 ;  /* 0x0000001fff077819 */ /* 0x000fe20000011403 */
[----:B------:R-:W-:Y:S01]  /*1330*/  UISETP.NE.AND UP0, UPT, UR5, URZ, UPT ;  /* 0x0000003f0500728c */ /* 0x000fe2000bf05270 */
[----:B------:R-:W-:Y:S01]  /*1340*/  LOP3.LUT R6, R3, 0xfffffffc, RZ, 0xc0, !PT ;  /* 0xfffffffc03067812 */ /* 0x000fe200078ec0ff */
[----:B------:R-:W-:Y:S01]  /*1350*/  ULDC UR8, c[0x0][0x284] ;  /* 0x0000a10000087ab9 */ /* 0x000fe20000000800 */
[----:B------:R-:W-:Y:S01]  /*1360*/  LEA.HI R7, R7, R58, RZ, 0x3 ;  /* 0x0000003a07077211 */ /* 0x000fe200078f18ff */
[----:B------:R-:W-:Y:S01]  /*1370*/  USEL UR7, URZ, 0x1, UP0 ;  /* 0x000000013f077887 */ /* 0x000fe20008000000 */
[----:B------:R-:W-:Y:S01]  /*1380*/  SHF.R.S32.HI R3, RZ, 0x5, R4 ;  /* 0x00000005ff037819 */ /* 0x000fe20000011404 */
[----:B------:R-:W4:Y:S01]  /*1390*/  LDC.64 R62, c[0x0][0x5c8] ;  /* 0x00017200ff3e7b82 */ /* 0x000f220000000a00 */
[----:B------:R-:W-:Y:S01]  /*13a0*/  LOP3.LUT R7, R7, 0xfffffff8, RZ, 0xc0, !PT ;  /* 0xfffffff807077812 */ /* 0x000fe200078ec0ff */
[----:B------:R-:W-:Y:S01]  /*13b0*/  IMAD.IADD R6, R5, 0x1, -R6 ;  /* 0x0000000105067824 */ /* 0x000fe200078e0a06 */
[----:B------:R-:W-:Y:S01]  /*13c0*/  LOP3.LUT R74, R23, 0x1, RZ, 0xfc, !PT ;  /* 0x00000001174a7812 */ /* 0x000fe200078efcff */
[----:B------:R-:W-:Y:S01]  /*13d0*/  IMAD.MOV.U32 R5, RZ, RZ, 0x1 ;  /* 0x00000001ff057424 */ /* 0x000fe200078e00ff */
[----:B------:R-:W-:Y:S01]  /*13e0*/  USHF.L.U32 UR39, UR37, 0x1, URZ ;  /* 0x0000000125277899 */ /* 0x000fe2000800063f */
[----:B------:R-:W-:Y:S01]  /*13f0*/  IMAD.IADD R58, R58, 0x1, -R7 ;  /* 0x000000013a3a7824 */ /* 0x000fe200078e0a07 */
[----:B------:R-:W-:Y:S01]  /*1400*/  UIADD3 UR42, -UR42, UR37, URZ ;  /* 0x000000252a2a7290 */ /* 0x000fe2000fffe13f */
[----:B------:R-:W0:Y:S01]  /*1410*/  LDC R65, c[0x0][0x288] ;  /* 0x0000a200ff417b82 */ /* 0x000e220000000800 */
[----:B-1----:R-:W-:Y:S01]  /*1420*/  ULEA UR40, UR4, UR40, 0x18 ;  /* 0x0000002804287291 */ /* 0x002fe2000f8ec03f */
[C-C-:B------:R-:W-:Y:S01]  /*1430*/  IMAD R69, R3.reuse, -0x10, -R58.reuse ;  /* 0xfffffff003457824 */ /* 0x140fe200078e0a3a */
[--C-:B------:R-:W-:Y:S01]  /*1440*/  SHF.R.S32.HI R59, RZ, 0x1f, R58.reuse ;  /* 0x0000001fff3b7819 */ /* 0x100fe2000001143a */
[----:B------:R-:W-:Y:S01]  /*1450*/  USHF.L.U32 UR4, UR5, 0x3, URZ ;  /* 0x0000000305047899 */ /* 0x000fe2000800063f */
[----:B------:R-:W-:Y:S01]  /*1460*/  IMAD.SHL.U32 R60, R6, 0x2, RZ ;  /* 0x00000002063c7824 */ /* 0x000fe200078e00ff */
[----:B------:R-:W-:Y:S01]  /*1470*/  UIADD3 UR5, UR40, 0x180, URZ ;  /* 0x0000018028057890 */ /* 0x000fe2000fffe03f */
[----:B------:R-:W-:Y:S01]  /*1480*/  IMAD.U32 R75, RZ, RZ, UR7 ;  /* 0x00000007ff4b7e24 */ /* 0x000fe2000f8e00ff */
[----:B------:R-:W1:Y:S01]  /*1490*/  LDC R67, c[0x0][0x600] ;  /* 0x00018000ff437b82 */ /* 0x000e620000000800 */
[----:B------:R-:W-:Y:S01]  /*14a0*/  IMAD.WIDE R58, R3, 0x10, R58 ;  /* 0x00000010033a7825 */ /* 0x000fe200078e023a */
[----:B------:R-:W-:Y:S01]  /*14b0*/  UIADD3 UR6, UR40, 0x38180, URZ ;  /* 0x0003818028067890 */ /* 0x000fe2000fffe03f */
[----:B------:R-:W-:Y:S01]  /*14c0*/  SHF.R.S32.HI R61, RZ, 0x1f, R60 ;  /* 0x0000001fff3d7819 */ /* 0x000fe2000001143c */
[----:B------:R-:W-:Y:S01]  /*14d0*/  USHF.R.U32.HI UR5, URZ, 0x4, UR5 ;  /* 0x000000043f057899 */ /* 0x000fe20008011605 */
[----:B------:R-:W-:Y:S01]  /*14e0*/  IMAD.MOV.U32 R3, RZ, RZ, -0x1 ;  /* 0xffffffffff037424 */ /* 0x000fe200078e00ff */
[----:B------:R-:W-:Y:S01]  /*14f0*/  USHF.R.U32.HI UR6, URZ, 0x4, UR6 ;  /* 0x000000043f067899 */ /* 0x000fe20008011606 */
[----:B------:R-:W-:Y:S01]  /*1500*/  VIADD R69, R69, UR8 ;  /* 0x0000000845457c36 */ /* 0x000fe20008000000 */
[----:B------:R-:W-:Y:S01]  /*1510*/  UIADD3 UR41, UR40, 0x80, URZ ;  /* 0x0000008028297890 */ /* 0x000fe2000fffe03f */
[C---:B----4-:R-:W-:Y:S01]  /*1520*/  SHF.L.U64.HI R63, R62.reuse, 0x3, R63 ;  /* 0x000000033e3f7819 */ /* 0x050fe2000001023f */
[----:B------:R-:W-:Y:S01]  /*1530*/  ULOP3.LUT UR4, UR4, 0x8, URZ, 0xc0, !UPT ;  /* 0x0000000804047892 */ /* 0x000fe2000f8ec03f */
[-C--:B---3--:R-:W-:Y:S01]  /*1540*/  SHF.L.U32 R3, R3, R64.reuse, RZ ;  /* 0x0000004003037219 */ /* 0x088fe200000006ff */
[----:B------:R-:W-:Y:S01]  /*1550*/  ULOP3.LUT UR5, UR5, 0x3fff, URZ, 0xc0, !UPT ;  /* 0x00003fff05057892 */ /* 0x000fe2000f8ec03f */
[----:B------:R-:W-:Y:S01]  /*1560*/  SHF.L.U32 R64, R5, R64, RZ ;  /* 0x0000004005407219 */ /* 0x000fe200000006ff */
[----:B------:R-:W-:Y:S01]  /*1570*/  ULOP3.LUT UR6, UR6, 0x3fff, URZ, 0xc0, !UPT ;  /* 0x00003fff06067892 */ /* 0x000fe2000f8ec03f */
[----:B------:R-:W-:Y:S01]  /*1580*/  IMAD.SHL.U32 R62, R62, 0x8, RZ ;  /* 0x000000083e3e7824 */ /* 0x000fe200078e00ff */
[----:B------:R-:W-:Y:S01]  /*1590*/  LOP3.LUT R68, RZ, R3, RZ, 0x33, !PT ;  /* 0x00000003ff447212 */ /* 0x000fe200078e33ff */
[----:B0-----:R-:W-:Y:S01]  /*15a0*/  IMAD R65, R6, -0x2, R65 ;  /* 0xfffffffe06417824 */ /* 0x001fe200078e0241 */
[----:B------:R-:W-:-:S02]  /*15b0*/  ULEA UR43, UR43, UR41, 0x3 ;  /* 0x000000292b2b7291 */ /* 0x000fc4000f8e183f */
[----:B------:R-:W-:Y:S02]  /*15c0*/  ULOP3.LUT UR44, UR4, 0x8, URZ, 0x3c, !UPT ;  /* 0x00000008042c7892 */ /* 0x000fe4000f8e3c3f */
[----:B------:R-:W-:Y:S01]  /*15d0*/  ULOP3.LUT UR45, UR4, 0x18, URZ, 0x3c, !UPT ;  /* 0x00000018042d7892 */ /* 0x000fe2000f8e3c3f */
[----:B-1----:R-:W-:Y:S01]  /*15e0*/  VIADD R67, R67, 0xffffffff ;  /* 0xffffffff43437836 */ /* 0x002fe20000000000 */
[----:B------:R-:W-:Y:S02]  /*15f0*/  ULOP3.LUT UR46, UR5, 0x10000, URZ, 0xfc, !UPT ;  /* 0x00010000052e7892 */ /* 0x000fe4000f8efc3f */
[----:B------:R-:W-:Y:S01]  /*1600*/  ULOP3.LUT UR47, UR6, 0x10000, URZ, 0xfc, !UPT ;  /* 0x00010000062f7892 */ /* 0x000fe2000f8efc3f */
[----:B--2---:R-:W-:-:S11]  /*1610*/  SHF.L.U64.HI R66, R8, 0x1, R0 ;  /* 0x0000000108427819 */ /* 0x004fd60000010200 */
.L_x_98:
[----:B------:R-:W-:-:S04]  /*1620*/  SHF.L.U32 R0, R75, 0x1f, RZ ;  /* 0x0000001f4b007819 */ /* 0x000fc800000006ff */
[----:B------:R-:W0:Y:S02]  /*1630*/  SYNCS.PHASECHK.TRANS64.TRYWAIT P0, [UR43+-0x8], R0 ;  /* 0xfffff800ff0075a7 */ /* 0x000e24000800016b */
[----:B01-34-:R-:W-:Y:S05]  /*1640*/  @!P0 BRA `(.L_x_15) ;  /* 0x0000004800e08947 */ /* 0x01bfea0003800000 */
.L_x_123:
[----:B------:R-:W-:Y:S02]  /*1650*/  ULDC UR4, c[0x0][0x28c] ;  /* 0x0000a30000047ab9 */ /* 0x000fe40000000800 */
[----:B------:R-:W-:-:S13]  /*1660*/  ISETP.LT.AND P0, PT, RZ, UR4, PT ;  /* 0x00000004ff007c0c */ /* 0x000fda000bf01270 */
[----:B------:R-:W-:Y:S05]  /*1670*/  @P0 BRA `(.L_x_16) ;  /* 0x0000000000400947 */ /* 0x000fea0003800000 */
[----:B0-----:R-:W-:Y:S01]  /*1680*/  MOV R0, 0x0 ;  /* 0x0000000000007802 */ /* 0x001fe20000000f00 */
[----:B------:R-:W-:Y:S01]  /*1690*/  ULDC.64 UR4, c[0x4][0x68] ;  /* 0x01001a0000047ab9 */ /* 0x000fe20000000a00 */
[----:B------:R-:W-:Y:S01]  /*16a0*/  ULDC.64 UR6, c[0x4][0x8] ;  /* 0x0100020000067ab9 */ /* 0x000fe20000000a00 */
[----:B------:R-:W-:Y:S01]  /*16b0*/  IMAD.U32 R4, RZ, RZ, UR4 ;  /* 0x00000004ff047e24 */ /* 0x000fe2000f8e00ff */
[----:B------:R0:W1:Y:S01]  /*16c0*/  LDC.64 R14, c[0x4][R0] ;  /* 0x01000000000e7b82 */ /* 0x0000620000000a00 */
[----:B------:R-:W-:Y:S01]  /*16d0*/  IMAD.U32 R5, RZ, RZ, UR5 ;  /* 0x00000005ff057e24 */ /* 0x000fe2000f8e00ff */
[----:B------:R-:W-:Y:S01]  /*16e0*/  ULDC.64 UR4, c[0x4][0x70] ;  /* 0x01001c0000047ab9 */ /* 0x000fe20000000a00 */
[----:B------:R-:W-:Y:S02]  /*16f0*/  IMAD.U32 R10, RZ, RZ, UR6 ;  /* 0x00000006ff0a7e24 */ /* 0x000fe4000f8e00ff */
[----:B------:R-:W-:Y:S02]  /*1700*/  IMAD.U32 R6, RZ, RZ, UR4 ;  /* 0x00000004ff067e24 */ /* 0x000fe4000f8e00ff */
[----:B------:R-:W-:-:S02]  /*1710*/  IMAD.U32 R7, RZ, RZ, UR5 ;  /* 0x00000005ff077e24 */ /* 0x000fc4000f8e00ff */
[----:B------:R-:W-:Y:S02]  /*1720*/  IMAD.U32 R11, RZ, RZ, UR7 ;  /* 0x00000007ff0b7e24 */ /* 0x000fe4000f8e00ff */
[----:B------:R-:W-:Y:S02]  /*1730*/  IMAD.MOV.U32 R8, RZ, RZ, 0x1e1 ;  /* 0x000001e1ff087424 */ /* 0x000fe400078e00ff */
[----:B------:R-:W-:Y:S02]  /*1740*/  IMAD.MOV.U32 R12, RZ, RZ, 0x1 ;  /* 0x00000001ff0c7424 */ /* 0x000fe400078e00ff */
[----:B0-----:R-:W-:-:S07]  /*1750*/  IMAD.MOV.U32 R13, RZ, RZ, RZ ;  /* 0x000000ffff0d7224 */ /* 0x001fce00078e00ff */
[----:B------:R-:W-:-:S07]  /*1760*/  LEPC R20, `(.L_x_16) ;  /* 0x000000001014794e */ /* 0x000fce0000000000 */
[----:B-1---5:R-:W-:Y:S05]  /*1770*/  CALL.ABS.NOINC R14 ;  /* 0x000000000e007343 */ /* 0x022fea0003c00000 */
.L_x_16:
[----:B------:R-:W-:-:S13]  /*1780*/  ISETP.NE.AND P0, PT, R74, 0x3, PT ;  /* 0x000000034a00780c */ /* 0x000fda0003f05270 */
[----:B------:R-:W-:Y:S05]  /*1790*/  @!P0 BRA `(.L_x_17) ;  /* 0x0000000000048947 */ /* 0x000fea0003800000 */
[----:B------:R-:W-:Y:S01]  /*17a0*/  BPT.TRAP 0x1 ;  /* 0x000000040000795c */ /* 0x000fe20000300000 */
.L_x_17:
[----:B0-----:R-:W-:Y:S02]  /*17b0*/  IMAD.U32 R3, RZ, RZ, UR36 ;  /* 0x00000024ff037e24 */ /* 0x001fe4000f8e00ff */
[----:B------:R-:W-:-:S03]  /*17c0*/  IMAD.U32 R0, RZ, RZ, UR38 ;  /* 0x00000026ff007e24 */ /* 0x000fc6000f8e00ff */
[----:B------:R-:W-:Y:S02]  /*17d0*/  LEA R3, R3, UR40, 0x3 ;  /* 0x0000002803037c11 */ /* 0x000fe4000f8e18ff */
[----:B------:R-:W-:-:S04]  /*17e0*/  SHF.L.U32 R0, R0, 0x1f, RZ ;  /* 0x0000001f00007819 */ /* 0x000fc800000006ff */
[----:B------:R0:W1:Y:S01]  /*17f0*/  SYNCS.PHASECHK.TRANS64.TRYWAIT P1, [R3+URZ], R0 ;  /* 0x00000000030075a7 */ /* 0x000062000802017f */
[----:B------:R-:W-:Y:S05]  /*1800*/  @!P0 BRA `(.L_x_18) ;  /* 0x0000000000048947 */ /* 0x000fea0003800000 */
[----:B------:R-:W-:Y:S01]  /*1810*/  BPT.TRAP 0x1 ;  /* 0x000000040000795c */ /* 0x000fe20000300000 */
.L_x_18:
[----:B-1----:R-:W-:Y:S05]  /*1820*/  @P1 BRA `(.L_x_19) ;  /* 0x0000000000081947 */ /* 0x002fea0003800000 */
[----:B------:R-:W1:Y:S02]  /*1830*/  SYNCS.PHASECHK.TRANS64.TRYWAIT P1, [R3+URZ], R0 ;  /* 0x00000000030075a7 */ /* 0x000e64000802017f */
[----:B-1----:R-:W-:Y:S05]  /*1840*/  @!P1 BRA `(.L_x_20) ;  /* 0x0000004800789947 */ /* 0x002fea0003800000 */
.L_x_19:
[----:B------:R-:W-:Y:S05]  /*1850*/  WARPSYNC.ALL ;  /* 0x0000000000007948 */ /* 0x000fea0003800000 */
[----:B------:R-:W-:Y:S01]  /*1860*/  ULEA UR9, UR36, UR46, 0xb ;  /* 0x0000002e24097291 */ /* 0x000fe2000f8e583f */
[----:B------:R-:W-:Y:S01]  /*1870*/  WARPGROUP.ARRIVE ;  /* 0x00000000000079c5 */ /* 0x000fe20000000000 */
[----:B------:R-:W-:Y:S01]  /*1880*/  ULEA UR8, UR36, UR47, 0xb ;  /* 0x0000002f24087291 */ /* 0x000fe2000f8e583f */
[----:B01----:R-:W-:Y:S01]  /*1890*/  IMAD.U32 R0, RZ, RZ, UR42 ;  /* 0x0000002aff007e24 */ /* 0x003fe2000f8e00ff */
[----:B------:R-:W-:Y:S01]  /*18a0*/  UMOV UR5, 0x40000040 ;  /* 0x4000004000057882 */ /* 0x000fe20000000000 */
[----:B------:R-:W-:-:S02]  /*18b0*/  UMOV UR7, 0x40000040 ;  /* 0x4000004000077882 */ /* 0x000fc40000000000 */
[----:B------:R-:W-:Y:S01]  /*18c0*/  UMOV UR4, UR9 ;  /* 0x0000000900047c82 */ /* 0x000fe20008000000 */
[----:B------:R-:W-:Y:S01]  /*18d0*/  ISETP.GE.AND P1, PT, R0, 0x1, PT ;  /* 0x000000010000780c */ /* 0x000fe20003f26270 */
[----:B------:R-:W-:Y:S02]  /*18e0*/  UMOV UR6, UR8 ;  /* 0x0000000800067c82 */ /* 0x000fe40008000000 */
[----:B------:R-:W-:Y:S01]  /*18f0*/  HGMMA.64x64x8.F32.TF32 R24, gdesc[UR4], RZ, !UPT, gsb0 ;  /* 0x04e00000041879f0 */ /* 0x000fe2000c0028ff */
[----:B------:R-:W-:Y:S02]  /*1900*/  UIADD3 UR4, UR9, 0x2, URZ ;  /* 0x0000000209047890 */ /* 0x000fe4000fffe03f */
[----:B------:R-:W-:Y:S01]  /*1910*/  UIADD3 UR6, UR8, 0x2, URZ ;  /* 0x0000000208067890 */ /* 0x000fe2000fffe03f */
[----:B------:R-:W-:Y:S01]  /*1920*/  UMOV UR5, 0x40000040 ;  /* 0x4000004000057882 */ /* 0x000fe20000000000 */
[----:B------:R-:W-:Y:S01]  /*1930*/  UMOV UR7, 0x40000040 ;  /* 0x4000004000077882 */ /* 0x000fe20000000000 */
[----:B------:R-:W-:-:S02]  /*1940*/  WARPGROUP.DEPBAR.LE gsb0, 0x0 ;  /* 0x00008000000079c5 */ /* 0x000fc40000010000 */
[----:B------:R-:W-:-:S06]  /*1950*/  WARPGROUP.ARRIVE ;  /* 0x00000000000079c5 */ /* 0x000fcc0000000000 */
[----:B------:R-:W-:Y:S01]  /*1960*/  HGMMA.64x64x8.F32.TF32 R24, gdesc[UR4], R24, gsb0 ;  /* 0x04e00000041879f0 */ /* 0x000fe20008002818 */
[----:B------:R-:W-:Y:S02]  /*1970*/  UIADD3 UR4, UR9, 0x4, URZ ;  /* 0x0000000409047890 */ /* 0x000fe4000fffe03f */
[----:B------:R-:W-:Y:S01]  /*1980*/  UIADD3 UR6, UR8, 0x4, URZ ;  /* 0x0000000408067890 */ /* 0x000fe2000fffe03f */
[----:B------:R-:W-:Y:S01]  /*1990*/  UMOV UR5, 0x40000040 ;  /* 0x4000004000057882 */ /* 0x000fe20000000000 */
[----:B------:R-:W-:Y:S01]  /*19a0*/  UMOV UR7, 0x40000040 ;  /* 0x4000004000077882 */ /* 0x000fe20000000000 */
[----:B------:R-:W-:Y:S02]  /*19b0*/  WARPGROUP.DEPBAR.LE gsb0, 0x0 ;  /* 0x00008000000079c5 */ /* 0x000fe40000010000 */
        /* <DEDUP_REMOVED lines=92> */
[----:B------:R-:W-:Y:S03]  /*1f80*/  HGMMA.64x64x8.F32.TF32 R24, gdesc[UR4], R24, gsb0 ;  /* 0x04e00000041879f0 */ /* 0x000fe60008002818 */
[----:B------:R-:W-:Y:S02]  /*1f90*/  WARPGROUP.DEPBAR.LE gsb0, 0x0 ;  /* 0x00008000000079c5 */ /* 0x000fe40000010000 */
[----:B------:R-:W-:Y:S05]  /*1fa0*/  @!P1 BRA `(.L_x_21) ;  /* 0x0000000800609947 */ /* 0x000fea0003800000 */
[----:B------:R-:W-:Y:S01]  /*1fb0*/  UIADD3 UR5, UR36, 0x1, URZ ;  /* 0x0000000124057890 */ /* 0x000fe2000fffe03f */
[----:B------:R-:W-:-:S03]  /*1fc0*/  IMAD.U32 R0, RZ, RZ, UR42 ;  /* 0x0000002aff007e24 */ /* 0x000fc6000f8e00ff */
[----:B------:R-:W-:-:S04]  /*1fd0*/  UISETP.NE.AND UP0, UPT, UR5, 0x7, UPT ;  /* 0x000000070500788c */ /* 0x000fc8000bf05270 */
[----:B------:R-:W-:Y:S02]  /*1fe0*/  USEL UR4, URZ, 0x1, UP0 ;  /* 0x000000013f047887 */ /* 0x000fe40008000000 */
[----:B------:R-:W-:Y:S02]  /*1ff0*/  USEL UR5, UR5, URZ, UP0 ;  /* 0x0000003f05057287 */ /* 0x000fe40008000000 */
[----:B------:R-:W-:-:S06]  /*2000*/  ULOP3.LUT UR4, UR38, UR4, URZ, 0x3c, !UPT ;  /* 0x0000000426047292 */ /* 0x000fcc000f8e3c3f */
[----:B------:R-:W-:Y:S01]  /*2010*/  IMAD.U32 R5, RZ, RZ, UR4 ;  /* 0x00000004ff057e24 */ /* 0x000fe2000f8e00ff */
[----:B------:R-:W-:-:S06]  /*2020*/  UMOV UR4, UR36 ;  /* 0x0000002400047c82 */ /* 0x000fcc0008000000 */
.L_x_28:
[----:B01----:R-:W-:Y:S05]  /*2030*/  @!P0 BRA `(.L_x_22) ;  /* 0x0000000000048947 */ /* 0x003fea0003800000 */
[----:B------:R-:W-:Y:S01]  /*2040*/  BPT.TRAP 0x1 ;  /* 0x000000040000795c */ /* 0x000fe20000300000 */
.L_x_22:
[----:B------:R-:W-:Y:S01]  /*2050*/  ULEA UR6, UR5, UR40, 0x3 ;  /* 0x0000002805067291 */ /* 0x000fe2000f8e183f */
[----:B------:R-:W-:-:S08]  /*2060*/  SHF.L.U32 R3, R5, 0x1f, RZ ;  /* 0x0000001f05037819 */ /* 0x000fd000000006ff */
[----:B------:R0:W1:Y:S01]  /*2070*/  SYNCS.PHASECHK.TRANS64.TRYWAIT P1, [UR6], R3 ;  /* 0x00000003ff0075a7 */ /* 0x0000620008020146 */
[----:B------:R-:W-:Y:S05]  /*2080*/  @!P0 BRA `(.L_x_23) ;  /* 0x0000000000048947 */ /* 0x000fea0003800000 */
[----:B------:R-:W-:Y:S01]  /*2090*/  BPT.TRAP 0x1 ;  /* 0x000000040000795c */ /* 0x000fe20000300000 */
.L_x_23:
[----:B-1----:R-:W-:Y:S05]  /*20a0*/  @P1 BRA `(.L_x_24) ;  /* 0x0000000000081947 */ /* 0x002fea0003800000 */
[----:B------:R-:W1:Y:S02]  /*20b0*/  SYNCS.PHASECHK.TRANS64.TRYWAIT P1, [UR6], R3 ;  /* 0x00000003ff0075a7 */ /* 0x000e640008020146 */
[----:B-1----:R-:W-:Y:S05]  /*20c0*/  @!P1 BRA `(.L_x_25) ;  /* 0x00000040006c9947 */ /* 0x002fea0003800000 */
.L_x_24:
[----:B------:R-:W-:Y:S01]  /*20d0*/  ULEA UR6, UR5, UR47, 0xb ;  /* 0x0000002f05067291 */ /* 0x000fe2000f8e583f */
[----:B------:R-:W-:Y:S01]  /*20e0*/  WARPGROUP.ARRIVE ;  /* 0x00000000000079c5 */ /* 0x000fe20000000000 */
[----:B------:R-:W-:Y:S01]  /*20f0*/  ULEA UR7, UR5, UR46, 0xb ;  /* 0x0000002e05077291 */ /* 0x000fe2000f8e583f */
[----:B------:R-:W-:Y:S01]  /*2100*/  UMOV UR11, 0x40000040 ;  /* 0x40000040000b7882 */ /* 0x000fe20000000000 */
[----:B------:R-:W-:-:S03]  /*2110*/  UMOV UR9, 0x40000040 ;  /* 0x4000004000097882 */ /* 0x000fc60000000000 */
[----:B------:R-:W-:Y:S02]  /*2120*/  UMOV UR10, UR6 ;  /* 0x00000006000a7c82 */ /* 0x000fe40008000000 */
[----:B------:R-:W-:Y:S02]  /*2130*/  UMOV UR8, UR7 ;  /* 0x0000000700087c82 */ /* 0x000fe40008000000 */
[----:B------:R-:W-:Y:S01]  /*2140*/  HGMMA.64x64x8.F32.TF32 R24, gdesc[UR8], R24, gsb0 ;  /* 0x04e00000081879f0 */ /* 0x000fe20008002818 */
        /* <DEDUP_REMOVED lines=107> */
[----:B------:R-:W-:Y:S01]  /*2800*/  BPT.TRAP 0x1 ;  /* 0x000000040000795c */ /* 0x000fe20000300000 */
.L_x_26:
[----:B------:R-:W-:Y:S01]  /*2810*/  ULEA UR6, UR4, UR40, 0x3 ;  /* 0x0000002804067291 */ /* 0x000fe2000f8e183f */
[----:B------:R-:W-:-:S03]  /*2820*/  ISETP.GT.U32.AND P1, PT, R23, 0x1, PT ;  /* 0x000000011700780c */ /* 0x000fc60003f24070 */
[----:B------:R-:W-:-:S04]  /*2830*/  UIADD3 UR6, UR6, 0x38, URZ ;  /* 0x0000003806067890 */ /* 0x000fc8000fffe03f */
[----:B------:R-:W-:-:S09]  /*2840*/  UPRMT UR6, URZ, 0x654, UR6 ;  /* 0x000006543f067896 */ /* 0x000fd20008000006 */
[----:B------:R-:W-:Y:S01]  /*2850*/  SYNCS.ARRIVE.TRANS64.RED.A1T0 RZ, [UR6], RZ ;  /* 0x000000ffffff79a7 */ /* 0x000fe20008100406 */
[----:B------:R-:W-:Y:S05]  /*2860*/  @P1 BRA `(.L_x_27) ;  /* 0x0000000000041947 */ /* 0x000fea0003800000 */
[----:B------:R-:W-:Y:S01]  /*2870*/  BPT.TRAP 0x1 ;  /* 0x000000040000795c */ /* 0x000fe20000300000 */
.L_x_27:
[----:B------:R-:W-:Y:S01]  /*2880*/  UIADD3 UR5, UR5, 0x1, URZ ;  /* 0x0000000105057890 */ /* 0x000fe2000fffe03f */
[C---:B------:R-:W-:Y:S01]  /*2890*/  ISETP.GT.AND P1, PT, R0.reuse, 0x1, PT ;  /* 0x000000010000780c */ /* 0x040fe20003f24270 */
[----:B------:R-:W-:Y:S01]  /*28a0*/  UIADD3 UR4, UR4, 0x1, URZ ;  /* 0x0000000104047890 */ /* 0x000fe2000fffe03f */
[----:B------:R-:W-:Y:S01]  /*28b0*/  VIADD R0, R0, 0xffffffff ;  /* 0xffffffff00007836 */ /* 0x000fe20000000000 */
[----:B------:R-:W-:Y:S02]  /*28c0*/  UISETP.NE.AND UP0, UPT, UR5, 0x7, UPT ;  /* 0x000000070500788c */ /* 0x000fe4000bf05270 */
[----:B------:R-:W-:Y:S02]  /*28d0*/  UISETP.NE.AND UP1, UPT, UR4, 0x7, UPT ;  /* 0x000000070400788c */ /* 0x000fe4000bf25270 */
[----:B------:R-:W-:Y:S02]  /*28e0*/  USEL UR6, URZ, 0x1, UP0 ;  /* 0x000000013f067887 */ /* 0x000fe40008000000 */
[----:B------:R-:W-:-:S02]  /*28f0*/  USEL UR5, UR5, URZ, UP0 ;  /* 0x0000003f05057287 */ /* 0x000fc40008000000 */
[----:B------:R-:W-:Y:S02]  /*2900*/  USEL UR4, UR4, URZ, UP1 ;  /* 0x0000003f04047287 */ /* 0x000fe40008800000 */
[----:B------:R-:W-:Y:S01]  /*2910*/  LOP3.LUT R5, R5, UR6, RZ, 0x3c, !PT ;  /* 0x0000000605057c12 */ /* 0x000fe2000f8e3cff */
[----:B------:R-:W-:Y:S09]  /*2920*/  @P1 BRA `(.L_x_28) ;  /* 0xfffffff400c01947 */ /* 0x000ff2000383ffff */
.L_x_21:
[----:B------:R-:W2:Y:S01]  /*2930*/  LDC R0, c[0x0][0x28c] ;  /* 0x0000a300ff007b82 */ /* 0x000ea20000000800 */
[----:B01----:R-:W-:-:S04]  /*2940*/  IMAD.U32 R3, RZ, RZ, UR44 ;  /* 0x0000002cff037e24 */ /* 0x003fc8000f8e00ff */
[----:B------:R0:W-:Y:S01]  /*2950*/  SYNCS.ARRIVE.TRANS64.A1T0 RZ, [R3+UR41], RZ ;  /* 0x000000ff03ff79a7 */ /* 0x0001e20008100029 */
[----:B--2---:R-:W-:-:S13]  /*2960*/  ISETP.GE.AND P1, PT, R0, 0x1, PT ;  /* 0x000000010000780c */ /* 0x004fda0003f26270 */
[----:B0-----:R-:W-:Y:S05]  /*2970*/  @!P1 BRA `(.L_x_29) ;  /* 0x00000000003c9947 */ /* 0x001fea0003800000 */
[----:B------:R-:W-:Y:S05]  /*2980*/  @!P0 BRA `(.L_x_30) ;  /* 0x0000000000048947 */ /* 0x000fea0003800000 */
[----:B------:R-:W-:Y:S01]  /*2990*/  BPT.TRAP 0x1 ;  /* 0x000000040000795c */ /* 0x000fe20000300000 */
.L_x_30:
[----:B------:R-:W-:Y:S01]  /*29a0*/  UIADD3 UR6, UR36, UR42, URZ ;  /* 0x0000002a24067290 */ /* 0x000fe2000fffe03f */
[----:B------:R-:W-:-:S03]  /*29b0*/  ISETP.GT.U32.AND P0, PT, R23, 0x1, PT ;  /* 0x000000011700780c */ /* 0x000fc60003f04070 */
[----:B------:R-:W-:-:S04]  /*29c0*/  UIMAD.WIDE.U32 UR4, UR6, 0x24924925, URZ ;  /* 0x24924925060478a5 */ /* 0x000fc8000f8e003f */
[----:B------:R-:W-:-:S04]  /*29d0*/  UIADD3 UR4, UR6, -UR5, URZ ;  /* 0x8000000506047290 */ /* 0x000fc8000fffe03f */
[----:B------:R-:W-:-:S04]  /*29e0*/  ULEA.HI UR4, UR4, UR5, URZ, 0x1f ;  /* 0x0000000504047291 */ /* 0x000fc8000f8ff83f */
[----:B------:R-:W-:-:S04]  /*29f0*/  USHF.R.U32.HI UR4, URZ, 0x2, UR4 ;  /* 0x000000023f047899 */ /* 0x000fc80008011604 */
[----:B------:R-:W-:-:S04]  /*2a00*/  UIMAD UR4, UR4, -0x7, UR6 ;  /* 0xfffffff9040478a4 */ /* 0x000fc8000f8e0206 */
[----:B------:R-:W-:-:S04]  /*2a10*/  ULEA UR4, UR4, UR40, 0x3 ;  /* 0x0000002804047291 */ /* 0x000fc8000f8e183f */
[----:B------:R-:W-:-:S04]  /*2a20*/  UIADD3 UR4, UR4, 0x38, URZ ;  /* 0x0000003804047890 */ /* 0x000fc8000fffe03f */
[----:B------:R-:W-:-:S09]  /*2a30*/  UPRMT UR4, URZ, 0x654, UR4 ;  /* 0x000006543f047896 */ /* 0x000fd20008000004 */
[----:B------:R-:W-:Y:S01]  /*2a40*/  SYNCS.ARRIVE.TRANS64.RED.A1T0 RZ, [UR4], RZ ;  /* 0x000000ffffff79a7 */ /* 0x000fe20008100404 */
[----:B------:R-:W-:Y:S05]  /*2a50*/  @P0 BRA `(.L_x_29) ;  /* 0x0000000000040947 */ /* 0x000fea0003800000 */
[----:B------:R-:W-:Y:S01]  /*2a60*/  BPT.TRAP 0x1 ;  /* 0x000000040000795c */ /* 0x000fe20000300000 */
.L_x_29:
[----:B------:R-:W-:Y:S01]  /*2a70*/  SHF.L.U32 R0, R75, 0x1f, RZ ;  /* 0x0000001f4b007819 */ /* 0x000fe200000006ff */
[----:B------:R-:W-:Y:S01]  /*2a80*/  UISETP.GE.U32.AND UP1, UPT, UR39, 0x7, UPT ;  /* 0x000000072700788c */ /* 0x000fe2000bf26070 */
[----:B------:R-:W-:Y:S01]  /*2a90*/  SHF.R.S32.HI R9, RZ, 0x1f, R19 ;  /* 0x0000001fff097819 */ /* 0x000fe20000011413 */
[----:B------:R-:W-:Y:S01]  /*2aa0*/  UIADD3 UR36, UR36, UR39, URZ ;  /* 0x0000002724247290 */ /* 0x000fe2000fffe03f */
[----:B------:R-:W0:Y:S03]  /*2ab0*/  SYNCS.PHASECHK.TRANS64.TRYWAIT P0, [UR43+0x8], R0 ;  /* 0x00000800ff0075a7 */ /* 0x000e26000800016b */
[----:B------:R-:W-:-:S04]  /*2ac0*/  UISETP.GT.U32.AND UP0, UPT, UR36, 0x6, UPT ;  /* 0x000000062400788c */ /* 0x000fc8000bf04070 */
[----:B------:R-:W-:Y:S02]  /*2ad0*/  UISETP.LT.U32.AND UP0, UPT, UR39, 0x7, UP0 ;  /* 0x000000072700788c */ /* 0x000fe40008701070 */
[----:B------:R-:W-:Y:S02]  /*2ae0*/  @UP1 UIMAD.WIDE.U32 UR4, UR36, 0x24924925, URZ ;  /* 0x24924925240418a5 */ /* 0x000fe4000f8e003f */
[----:B------:R-:W-:Y:S02]  /*2af0*/  USEL UR6, URZ, 0x1, !UP0 ;  /* 0x000000013f067887 */ /* 0x000fe4000c000000 */
[----:B------:R-:W-:Y:S02]  /*2b00*/  @UP1 UIADD3 UR4, UR36, -UR5, URZ ;  /* 0x8000000524041290 */ /* 0x000fe4000fffe03f */
[----:B------:R-:W-:Y:S02]  /*2b10*/  ULOP3.LUT UR38, UR38, UR6, URZ, 0x3c, !UPT ;  /* 0x0000000626267292 */ /* 0x000fe4000f8e3c3f */
[----:B------:R-:W-:-:S04]  /*2b20*/  @UP1 ULEA.HI UR4, UR4, UR5, URZ, 0x1f ;  /* 0x0000000504041291 */ /* 0x000fc8000f8ff83f */
[----:B------:R-:W-:-:S04]  /*2b30*/  @UP1 USHF.R.U32.HI UR4, URZ, 0x2, UR4 ;  /* 0x000000023f041899 */ /* 0x000fc80008011604 */
[----:B------:R-:W-:Y:S01]  /*2b40*/  @UP1 ULOP3.LUT UR38, UR38, 0x1, UR4, 0x78, !UPT ;  /* 0x0000000126261892 */ /* 0x000fe2000f8e7804 */
[----:B0-----:R-:W-:Y:S11]  /*2b50*/  @!P0 BRA `(.L_x_31) ;  /* 0x0000003400e08947 */ /* 0x001ff60003800000 */
.L_x_124:
[----:B------:R-:W-:Y:S01]  /*2b60*/  ULDC.64 UR4, c[0x0][0x5d0] ;  /* 0x0001740000047ab9 */ /* 0x000fe20000000a00 */
[----:B------:R-:W-:Y:S01]  /*2b70*/  ULDC UR6, c[0x0][0x284] ;  /* 0x0000a10000067ab9 */ /* 0x000fe20000000800 */
[----:B0-----:R-:W-:Y:S02]  /*2b80*/  IMAD R0, R9, UR4, RZ ;  /* 0x0000000409007c24 */ /* 0x001fe4000f8e02ff */
[----:B------:R-:W-:Y:S02]  /*2b90*/  IMAD.SHL.U32 R12, R18, 0x40, RZ ;  /* 0x00000040120c7824 */ /* 0x000fe400078e00ff */
[C---:B------:R-:W-:Y:S02]  /*2ba0*/  IMAD R3, R19.reuse, UR5, R0 ;  /* 0x0000000513037c24 */ /* 0x040fe4000f8e0200 */
[----:B------:R-:W-:Y:S01]  /*2bb0*/  IMAD.SHL.U32 R0, R22, 0x40, RZ ;  /* 0x0000004016007824 */ /* 0x000fe200078e00ff */
[----:B------:R-:W-:Y:S01]  /*2bc0*/  SHF.R.S32.HI R13, RZ, 0x1f, R12 ;  /* 0x0000001fff0d7819 */ /* 0x000fe2000001140c */
[----:B------:R-:W-:Y:S01]  /*2bd0*/  IMAD.WIDE.U32 R4, R19, UR4, R60 ;  /* 0x0000000413047c25 */ /* 0x000fe2000f8e003c */
[----:B------:R-:W-:-:S02]  /*2be0*/  ULDC.64 UR4, c[0x0][0x5c8] ;  /* 0x0001720000047ab9 */ /* 0x000fc40000000a00 */
[----:B------:R-:W-:Y:S01]  /*2bf0*/  ISETP.GE.AND P0, PT, R0, UR6, PT ;  /* 0x0000000600007c0c */ /* 0x000fe2000bf06270 */
[----:B------:R-:W-:Y:S01]  /*2c00*/  ULDC UR6, c[0x0][0x288] ;  /* 0x0000a20000067ab9 */ /* 0x000fe20000000800 */
[----:B------:R-:W-:Y:S01]  /*2c10*/  IADD3 R4, P1, R12, R4, RZ ;  /* 0x000000040c047210 */ /* 0x000fe20007f3e0ff */
[----:B------:R-:W-:Y:S01]  /*2c20*/  IMAD.WIDE R70, R22, 0x40, R58 ;  /* 0x0000004016467825 */ /* 0x000fe200078e023a */
[----:B------:R-:W-:Y:S02]  /*2c30*/  ISETP.GE.OR P0, PT, R12, UR6, P0 ;  /* 0x000000060c007c0c */ /* 0x000fe40008706670 */
[----:B------:R-:W-:Y:S01]  /*2c40*/  IADD3.X R5, R13, R5, R3, P1, !PT ;  /* 0x000000050d057210 */ /* 0x000fe20000ffe403 */
[----:B------:R-:W-:-:S04]  /*2c50*/  IMAD R7, R71, UR4, RZ ;  /* 0x0000000447077c24 */ /* 0x000fc8000f8e02ff */
[C---:B------:R-:W-:Y:S02]  /*2c60*/  IMAD R7, R70.reuse, UR5, R7 ;  /* 0x0000000546077c24 */ /* 0x040fe4000f8e0207 */
[----:B------:R-:W-:-:S04]  /*2c70*/  IMAD.WIDE.U32 R72, R70, UR4, R4 ;  /* 0x0000000446487c25 */ /* 0x000fc8000f8e0004 */
[----:B------:R-:W-:Y:S05]  /*2c80*/  @P0 BRA `(.L_x_32) ;  /* 0x0000001800d00947 */ /* 0x000fea0003800000 */
[----:B-----5:R-:W-:Y:S01]  /*2c90*/  FSETP.NEU.AND P0, PT, R57, RZ, PT ;  /* 0x000000ff3900720b */ /* 0x020fe20003f0d000 */
[----:B------:R-:W-:Y:S01]  /*2ca0*/  IMAD.IADD R22, R65, 0x1, -R12 ;  /* 0x0000000141167824 */ /* 0x000fe200078e0a0c */
[----:B------:R-:W-:Y:S01]  /*2cb0*/  BSSY B0, `(.L_x_32) ;  /* 0x00001b1000007945 */ /* 0x000fe20003800000 */
[----:B------:R-:W-:Y:S02]  /*2cc0*/  IMAD.IADD R0, R69, 0x1, -R0 ;  /* 0x0000000145007824 */ /* 0x000fe400078e0a00 */
[----:B------:R-:W-:Y:S01]  /*2cd0*/  IMAD.IADD R7, R73, 0x1, R7 ;  /* 0x0000000149077824 */ /* 0x000fe200078e0207 */
[----:B------:R-:W-:-:S04]  /*2ce0*/  ISETP.GT.AND P3, PT, R22, RZ, PT ;  /* 0x000000ff1600720c */ /* 0x000fc80003f64270 */
[----:B------:R-:W-:-:S03]  /*2cf0*/  ISETP.GT.AND P1, PT, R0, RZ, P3 ;  /* 0x000000ff0000720c */ /* 0x000fc60001f24270 */
[----:B------:R-:W-:Y:S10]  /*2d00*/  @!P0 BRA `(.L_x_33) ;  /* 0x0000001000d48947 */ /* 0x000ff40003800000 */
[----:B------:R-:W0:Y:S01]  /*2d10*/  LDC.64 R76, c[0x0][0x5b8] ;  /* 0x00016e00ff4c7b82 */ /* 0x000e220000000a00 */
[----:B------:R-:W-:-:S07]  /*2d20*/  ULDC.64 UR4, c[0x0][0x5c0] ;  /* 0x0001700000047ab9 */ /* 0x000fce0000000a00 */
[----:B------:R-:W1:Y:S08]  /*2d30*/  LDC.64 R78, c[0x0][0x5b0] ;  /* 0x00016c00ff4e7b82 */ /* 0x000e700000000a00 */
[----:B------:R-:W2:Y:S01]  /*2d40*/  LDC.64 R80, c[0x0][0x5a8] ;  /* 0x00016a00ff507b82 */ /* 0x000ea20000000a00 */
[-C--:B0-----:R-:W-:Y:S02]  /*2d50*/  IMAD R6, R9, R76.reuse, RZ ;  /* 0x0000004c09067224 */ /* 0x081fe400078e02ff */
[----:B------:R-:W-:-:S04]  /*2d60*/  IMAD.WIDE.U32 R4, R19, R76, R60 ;  /* 0x0000004c13047225 */ /* 0x000fc800078e003c */
[----:B------:R-:W-:Y:S01]  /*2d70*/  IMAD R73, R19, R77, R6 ;  /* 0x0000004d13497224 */ /* 0x000fe200078e0206 */
[----:B------:R-:W-:Y:S01]  /*2d80*/  IADD3 R8, P0, R12, R4, RZ ;  /* 0x000000040c087210 */ /* 0x000fe20007f1e0ff */
[----:B-1----:R-:W-:-:S03]  /*2d90*/  IMAD R3, R71, R78, RZ ;  /* 0x0000004e47037224 */ /* 0x002fc600078e02ff */
[----:B------:R-:W-:Y:S01]  /*2da0*/  IADD3.X R9, R13, R5, R73, P0, !PT ;  /* 0x000000050d097210 */ /* 0x000fe200007fe449 */
[C---:B------:R-:W-:Y:S02]  /*2db0*/  IMAD R71, R70.reuse, R79, R3 ;  /* 0x0000004f46477224 */ /* 0x040fe400078e0203 */
[----:B------:R-:W-:-:S04]  /*2dc0*/  IMAD.WIDE.U32 R4, R70, R78, R8 ;  /* 0x0000004e46047225 */ /* 0x000fc800078e0008 */
[----:B------:R-:W-:Y:S01]  /*2dd0*/  IMAD.IADD R3, R5, 0x1, R71 ;  /* 0x0000000105037824 */ /* 0x000fe200078e0247 */
[----:B--2---:R-:W-:-:S04]  /*2de0*/  LEA R10, P0, R4, R80, 0x2 ;  /* 0x00000050040a7211 */ /* 0x004fc800078010ff */
[----:B------:R-:W-:-:S05]  /*2df0*/  LEA.HI.X R11, R4, R81, R3, 0x2, P0 ;  /* 0x00000051040b7211 */ /* 0x000fca00000f1403 */
[----:B------:R-:W2:Y:S01]  /*2e00*/  @P1 LDG.E.LTC128B R18, desc[UR48][R10.64] ;  /* 0x000000300a121981 */ /* 0x000ea2000c1e1920 */
[----:B------:R-:W-:Y:S01]  /*2e10*/  IMAD.WIDE.U32 R4, R70, R78, R12 ;  /* 0x0000004e46047225 */ /* 0x000fe200078e000c */
[----:B------:R-:W-:Y:S01]  /*2e20*/  SHF.L.U64.HI R21, R78, 0x3, R79 ;  /* 0x000000034e157819 */ /* 0x000fe2000001024f */
[----:B------:R-:W-:Y:S01]  /*2e30*/  BSSY B1, `(.L_x_34) ;  /* 0x0000017000017945 */ /* 0x000fe20003800000 */
[----:B------:R-:W-:Y:S01]  /*2e40*/  ISETP.GT.AND P3, PT, R0, 0x8, P3 ;  /* 0x000000080000780c */ /* 0x000fe20001f64270 */
[----:B------:R-:W-:Y:S01]  /*2e50*/  IMAD.SHL.U32 R20, R78, 0x8, RZ ;  /* 0x000000084e147824 */ /* 0x000fe200078e00ff */
[----:B------:R-:W-:-:S03]  /*2e60*/  IADD3 R14, P0, R60, R4, RZ ;  /* 0x000000043c0e7210 */ /* 0x000fc60007f1e0ff */
[----:B------:R-:W-:Y:S01]  /*2e70*/  IMAD.WIDE.U32 R20, R70, R78, R20 ;  /* 0x0000004e46147225 */ /* 0x000fe200078e0014 */
[----:B------:R-:W-:Y:S02]  /*2e80*/  IADD3.X R15, R61, R71, R5, P0, !PT ;  /* 0x000000473d0f7210 */ /* 0x000fe400007fe405 */
[C---:B------:R-:W-:Y:S01]  /*2e90*/  LEA R6, P0, R72.reuse, UR4, 0x2 ;  /* 0x0000000448067c11 */ /* 0x040fe2000f8010ff */
[----:B------:R-:W-:Y:S02]  /*2ea0*/  IMAD.IADD R71, R71, 0x1, R21 ;  /* 0x0000000147477824 */ /* 0x000fe400078e0215 */
[----:B------:R-:W-:Y:S01]  /*2eb0*/  IMAD.WIDE.U32 R14, R19, R76, R14 ;  /* 0x0000004c130e7225 */ /* 0x000fe200078e000e */
[----:B------:R-:W-:-:S03]  /*2ec0*/  LEA.HI.X R7, R72, UR5, R7, 0x2, P0 ;  /* 0x0000000548077c11 */ /* 0x000fc600080f1407 */
[----:B------:R-:W-:Y:S01]  /*2ed0*/  IMAD.IADD R5, R73, 0x1, R15 ;  /* 0x0000000149057824 */ /* 0x000fe200078e020f */
[----:B------:R-:W-:-:S04]  /*2ee0*/  LEA R4, P0, R14, R80, 0x2 ;  /* 0x000000500e047211 */ /* 0x000fc800078010ff */
[----:B------:R-:W-:Y:S02]  /*2ef0*/  LEA.HI.X R5, R14, R81, R5, 0x2, P0 ;  /* 0x000000510e057211 */ /* 0x000fe400000f1405 */
[----:B------:R-:W-:-:S04]  /*2f00*/  ISETP.GT.AND P0, PT, R22, 0x1, PT ;  /* 0x000000011600780c */ /* 0x000fc80003f04270 */
[----:B------:R-:W-:Y:S01]  /*2f10*/  ISETP.GT.AND P4, PT, R0, RZ, P0 ;  /* 0x000000ff0000720c */ /* 0x000fe20000784270 */
[----:B--2---:R-:W-:-:S04]  /*2f20*/  FMUL R3, R18, R57 ;  /* 0x0000003912037220 */ /* 0x004fc80000400000 */
[----:B------:R-:W-:Y:S01]  /*2f30*/  FFMA R11, R24, R56, R3 ;  /* 0x00000038180b7223 */ /* 0x000fe20000000003 */
[----:B------:R-:W-:-:S04]  /*2f40*/  IADD3 R3, P2, R8, R20, RZ ;  /* 0x0000001408037210 */ /* 0x000fc80007f5e0ff */
[----:B------:R0:W-:Y:S01]  /*2f50*/  @P1 STG.E desc[UR48][R6.64], R11 ;  /* 0x0000000b06001986 */ /* 0x0001e2000c101930 */
[----:B------:R-:W-:Y:S01]  /*2f60*/  LEA R14, P1, R3, R80, 0x2 ;  /* 0x00000050030e7211 */ /* 0x000fe200078210ff */
[----:B------:R-:W-:Y:S01]  /*2f70*/  IMAD.X R10, R71, 0x1, R9, P2 ;  /* 0x00000001470a7824 */ /* 0x000fe200010e0609 */
[----:B------:R-:W-:Y:S11]  /*2f80*/  @!P4 BRA `(.L_x_35) ;  /* 0x000000000004c947 */ /* 0x000ff60003800000 */
[----:B------:R1:W5:Y:S02]  /*2f90*/  LDG.E.LTC128B R18, desc[UR48][R4.64+0x4] ;  /* 0x0000043004127981 */ /* 0x000364000c1e1920 */
.L_x_35:
[----:B------:R-:W-:Y:S05]  /*2fa0*/  BSYNC B1 ;  /* 0x0000000000017941 */ /* 0x000fea0003800000 */
.L_x_34:
[----:B-----5:R-:W-:Y:S01]  /*2fb0*/  FMUL R8, R18, R57 ;  /* 0x0000003912087220 */ /* 0x020fe20000400000 */
[----:B------:R-:W-:-:S03]  /*2fc0*/  LEA.HI.X R15, R3, R81, R10, 0x2, P1 ;  /* 0x00000051030f7211 */ /* 0x000fc600008f140a */
[----:B------:R-:W-:-:S05]  /*2fd0*/  FFMA R25, R25, R56, R8 ;  /* 0x0000003819197223 */ /* 0x000fca0000000008 */
[----:B------:R2:W-:Y:S04]  /*2fe0*/  @P4 STG.E desc[UR48][R6.64+0x4], R25 ;  /* 0x0000041906004986 */ /* 0x0005e8000c101930 */
[----:B------:R-:W3:Y:S01]  /*2ff0*/  @P3 LDG.E.LTC128B R18, desc[UR48][R14.64] ;  /* 0x000000300e123981 */ /* 0x000ee2000c1e1920 */
[----:B------:R-:W-:Y:S01]  /*3000*/  IADD3 R12, P1, P2, R60, R20, R12 ;  /* 0x000000143c0c7210 */ /* 0x000fe20007a3e00c */
[----:B------:R-:W-:Y:S01]  /*3010*/  BSSY B1, `(.L_x_36) ;  /* 0x0000010000017945 */ /* 0x000fe20003800000 */
[C---:B0-----:R-:W-:Y:S02]  /*3020*/  SHF.L.U64.HI R11, R62.reuse, 0x2, R63 ;  /* 0x000000023e0b7819 */ /* 0x041fe4000001023f */
[----:B------:R-:W-:Y:S02]  /*3030*/  IADD3.X R13, R61, R71, R13, P1, P2 ;  /* 0x000000473d0d7210 */ /* 0x000fe40000fe440d */
[----:B------:R-:W-:-:S02]  /*3040*/  LEA R10, P2, R62, R6, 0x2 ;  /* 0x000000063e0a7211 */ /* 0x000fc400078410ff */
[----:B------:R-:W-:Y:S01]  /*3050*/  ISETP.GT.AND P0, PT, R0, 0x8, P0 ;  /* 0x000000080000780c */ /* 0x000fe20000704270 */
[----:B------:R-:W-:Y:S01]  /*3060*/  IMAD.WIDE.U32 R12, R19, R76, R12 ;  /* 0x0000004c130c7225 */ /* 0x000fe200078e000c */
[----:B------:R-:W-:-:S03]  /*3070*/  ISETP.GT.AND P1, PT, R22, 0x8, PT ;  /* 0x000000081600780c */ /* 0x000fc60003f24270 */
[----:B------:R-:W-:Y:S01]  /*3080*/  IMAD.X R11, R11, 0x1, R7, P2 ;  /* 0x000000010b0b7824 */ /* 0x000fe200010e0607 */
[----:B------:R-:W-:Y:S01]  /*3090*/  LEA R8, P4, R12, R80, 0x2 ;  /* 0x000000500c087211 */ /* 0x000fe200078810ff */
[----:B------:R-:W-:-:S05]  /*30a0*/  IMAD.IADD R9, R73, 0x1, R13 ;  /* 0x0000000149097824 */ /* 0x000fca00078e020d */
[----:B------:R-:W-:Y:S01]  /*30b0*/  LEA.HI.X R9, R12, R81, R9, 0x2, P4 ;  /* 0x000000510c097211 */ /* 0x000fe200020f1409 */
[----:B---3--:R-:W-:-:S04]  /*30c0*/  FMUL R3, R18, R57 ;  /* 0x0000003912037220 */ /* 0x008fc80000400000 */
[----:B------:R-:W-:-:S05]  /*30d0*/  FFMA R3, R26, R56, R3 ;  /* 0x000000381a037223 */ /* 0x000fca0000000003 */
[----:B------:R2:W-:Y:S01]  /*30e0*/  @P3 STG.E desc[UR48][R10.64], R3 ;  /* 0x000000030a003986 */ /* 0x0005e2000c101930 */
[----:B------:R-:W-:Y:S05]  /*30f0*/  @!P0 BRA `(.L_x_37) ;  /* 0x0000000000048947 */ /* 0x000fea0003800000 */
[----:B------:R0:W5:Y:S02]  /*3100*/  LDG.E.LTC128B R18, desc[UR48][R8.64+0x4] ;  /* 0x0000043008127981 */ /* 0x000164000c1e1920 */
.L_x_37:
[----:B------:R-:W-:Y:S05]  /*3110*/  BSYNC B1 ;  /* 0x0000000000017941 */ /* 0x000fea0003800000 */
.L_x_36:
[----:B-----5:R-:W-:Y:S01]  /*3120*/  FMUL R12, R18, R57 ;  /* 0x00000039120c7220 */ /* 0x020fe20000400000 */
[----:B------:R-:W-:Y:S01]  /*3130*/  ISETP.GT.AND P3, PT, R0, RZ, P1 ;  /* 0x000000ff0000720c */ /* 0x000fe20000f64270 */
[----:B------:R-:W-:Y:S01]  /*3140*/  BSSY B1, `(.L_x_38) ;  /* 0x0000006000017945 */ /* 0x000fe20003800000 */
[----:B------:R-:W-:Y:S01]  /*3150*/  ISETP.GT.AND P2, PT, R22, 0x9, PT ;  /* 0x000000091600780c */ /* 0x000fe20003f44270 */
[----:B------:R-:W-:-:S05]  /*3160*/  FFMA R27, R27, R56, R12 ;  /* 0x000000381b1b7223 */ /* 0x000fca000000000c */
[----:B------:R3:W-:Y:S05]  /*3170*/  @P0 STG.E desc[UR48][R10.64+0x4], R27 ;  /* 0x0000041b0a000986 */ /* 0x0007ea000c101930 */
[----:B------:R-:W-:Y:S05]  /*3180*/  @!P3 BRA `(.L_x_39) ;  /* 0x000000000004b947 */ /* 0x000fea0003800000 */
[----:B------:R4:W5:Y:S02]  /*3190*/  LDG.E.LTC128B R18, desc[UR48][R4.64+0x20] ;  /* 0x0000203004127981 */ /* 0x000964000c1e1920 */
.L_x_39:
[----:B------:R-:W-:Y:S05]  /*31a0*/  BSYNC B1 ;  /* 0x0000000000017941 */ /* 0x000fea0003800000 */
.L_x_38:
[----:B--2--5:R-:W-:Y:S01]  /*31b0*/  FMUL R3, R18, R57 ;  /* 0x0000003912037220 */ /* 0x024fe20000400000 */
[----:B------:R-:W-:Y:S01]  /*31c0*/  ISETP.GT.AND P0, PT, R0, RZ, P2 ;  /* 0x000000ff0000720c */ /* 0x000fe20001704270 */
[----:B------:R-:W-:Y:S02]  /*31d0*/  BSSY B1, `(.L_x_40) ;  /* 0x0000005000017945 */ /* 0x000fe40003800000 */
[----:B------:R-:W-:-:S05]  /*31e0*/  FFMA R3, R28, R56, R3 ;  /* 0x000000381c037223 */ /* 0x000fca0000000003 */
[----:B------:R2:W-:Y:S05]  /*31f0*/  @P3 STG.E desc[UR48][R6.64+0x20], R3 ;  /* 0x0000200306003986 */ /* 0x0005ea000c101930 */
[----:B------:R-:W-:Y:S05]  /*3200*/  @!P0 BRA `(.L_x_41) ;  /* 0x0000000000048947 */ /* 0x000fea0003800000 */
[----:B------:R0:W5:Y:S02]  /*3210*/  LDG.E.LTC128B R18, desc[UR48][R4.64+0x24] ;  /* 0x0000243004127981 */ /* 0x000164000c1e1920 */
.L_x_41:
[----:B------:R-:W-:Y:S05]  /*3220*/  BSYNC B1 ;  /* 0x0000000000017941 */ /* 0x000fea0003800000 */
.L_x_40:
[----:B-----5:R-:W-:Y:S01]  /*3230*/  FMUL R12, R18, R57 ;  /* 0x00000039120c7220 */ /* 0x020fe20000400000 */
[----:B------:R-:W-:Y:S01]  /*3240*/  ISETP.GT.AND P1, PT, R0, 0x8, P1 ;  /* 0x000000080000780c */ /* 0x000fe20000f24270 */
[----:B------:R-:W-:Y:S02]  /*3250*/  BSSY B1, `(.L_x_42) ;  /* 0x0000005000017945 */ /* 0x000fe40003800000 */
[----:B------:R-:W-:-:S05]  /*3260*/  FFMA R29, R29, R56, R12 ;  /* 0x000000381d1d7223 */ /* 0x000fca000000000c */
[----:B------:R0:W-:Y:S05]  /*3270*/  @P0 STG.E desc[UR48][R6.64+0x24], R29 ;  /* 0x0000241d06000986 */ /* 0x0001ea000c101930 */
[----:B------:R-:W-:Y:S05]  /*3280*/  @!P1 BRA `(.L_x_43) ;  /* 0x0000000000049947 */ /* 0x000fea0003800000 */
[----:B------:R0:W5:Y:S02]  /*3290*/  LDG.E.LTC128B R18, desc[UR48][R8.64+0x20] ;  /* 0x0000203008127981 */ /* 0x000164000c1e1920 */
.L_x_43:
[----:B------:R-:W-:Y:S05]  /*32a0*/  BSYNC B1 ;  /* 0x0000000000017941 */ /* 0x000fea0003800000 */
.L_x_42:
[----:B--2--5:R-:W-:Y:S01]  /*32b0*/  FMUL R3, R18, R57 ;  /* 0x0000003912037220 */ /* 0x024fe20000400000 */
[----:B------:R-:W-:Y:S01]  /*32c0*/  ISETP.GT.AND P2, PT, R0, 0x8, P2 ;  /* 0x000000080000780c */ /* 0x000fe20001744270 */
[----:B------:R-:W-:Y:S01]  /*32d0*/  BSSY B1, `(.L_x_44) ;  /* 0x0000006000017945 */ /* 0x000fe20003800000 */
[----:B------:R-:W-:Y:S01]  /*32e0*/  ISETP.GT.AND P0, PT, R22, 0x10, PT ;  /* 0x000000101600780c */ /* 0x000fe20003f04270 */
[----:B------:R-:W-:-:S05]  /*32f0*/  FFMA R3, R30, R56, R3 ;  /* 0x000000381e037223 */ /* 0x000fca0000000003 */
[----:B------:R2:W-:Y:S05]  /*3300*/  @P1 STG.E desc[UR48][R10.64+0x20], R3 ;  /* 0x000020030a001986 */ /* 0x0005ea000c101930 */
[----:B------:R-:W-:Y:S05]  /*3310*/  @!P2 BRA `(.L_x_45) ;  /* 0x000000000004a947 */ /* 0x000fea0003800000 */
[----:B------:R0:W5:Y:S02]  /*3320*/  LDG.E.LTC128B R18, desc[UR48][R8.64+0x24] ;  /* 0x0000243008127981 */ /* 0x000164000c1e1920 */
.L_x_45:
[----:B------:R-:W-:Y:S05]  /*3330*/  BSYNC B1 ;  /* 0x0000000000017941 */ /* 0x000fea0003800000 */
.L_x_44:
        /* <DEDUP_REMOVED lines=8> */
.L_x_47:
[----:B------:R-:W-:Y:S05]  /*33c0*/  BSYNC B1 ;  /* 0x0000000000017941 */ /* 0x000fea0003800000 */
.L_x_46:
[----:B--2--5:R-:W-:Y:S01]  /*33d0*/  FMUL R3, R18, R57 ;  /* 0x0000003912037220 */ /* 0x024fe20000400000 */
[----:B------:R-:W-:Y:S01]  /*33e0*/  ISETP.GT.AND P2, PT, R0, RZ, P1 ;  /* 0x000000ff0000720c */ /* 0x000fe20000f44270 */
[----:B------:R-:W-:Y:S02]  /*33f0*/  BSSY B1, `(.L_x_48) ;  /* 0x0000005000017945 */ /* 0x000fe40003800000 */
[----:B------:R-:W-:-:S05]  /*3400*/  FFMA R3, R32, R56, R3 ;  /* 0x0000003820037223 */ /* 0x000fca0000000003 */
[----:B------:R2:W-:Y:S05]  /*3410*/  @P3 STG.E desc[UR48][R6.64+0x40], R3 ;  /* 0x0000400306003986 */ /* 0x0005ea000c101930 */
[----:B------:R-:W-:Y:S05]  /*3420*/  @!P2 BRA `(.L_x_49) ;  /* 0x000000000004a947 */ /* 0x000fea0003800000 */
[----:B------:R0:W5:Y:S02]  /*3430*/  LDG.E.LTC128B R18, desc[UR48][R4.64+0x44] ;  /* 0x0000443004127981 */ /* 0x000164000c1e1920 */
.L_x_49:
[----:B------:R-:W-:Y:S05]  /*3440*/  BSYNC B1 ;  /* 0x0000000000017941 */ /* 0x000fea0003800000 */
.L_x_48:
[----:B-----5:R-:W-:Y:S01]  /*3450*/  FMUL R12, R18, R57 ;  /* 0x00000039120c7220 */ /* 0x020fe20000400000 */
[----:B------:R-:W-:Y:S01]  /*3460*/  ISETP.GT.AND P0, PT, R0, 0x8, P0 ;  /* 0x000000080000780c */ /* 0x000fe20000704270 */
[----:B------:R-:W-:Y:S02]  /*3470*/  BSSY B1, `(.L_x_50) ;  /* 0x0000005000017945 */ /* 0x000fe40003800000 */
[----:B------:R-:W-:-:S05]  /*3480*/  FFMA R33, R33, R56, R12 ;  /* 0x0000003821217223 */ /* 0x000fca000000000c */
[----:B------:R0:W-:Y:S05]  /*3490*/  @P2 STG.E desc[UR48][R6.64+0x44], R33 ;  /* 0x0000442106002986 */ /* 0x0001ea000c101930 */
[----:B------:R-:W-:Y:S05]  /*34a0*/  @!P0 BRA `(.L_x_51) ;  /* 0x0000000000048947 */ /* 0x000fea0003800000 */
[----:B------:R0:W5:Y:S02]  /*34b0*/  LDG.E.LTC128B R18, desc[UR48][R8.64+0x40] ;  /* 0x0000403008127981 */ /* 0x000164000c1e1920 */
.L_x_51:
[----:B------:R-:W-:Y:S05]  /*34c0*/  BSYNC B1 ;  /* 0x0000000000017941 */ /* 0x000fea0003800000 */
.L_x_50:
        /* <DEDUP_REMOVED lines=8> */
.L_x_53:
[----:B------:R-:W-:Y:S05]  /*3550*/  BSYNC B1 ;  /* 0x0000000000017941 */ /* 0x000fea0003800000 */
.L_x_52:
        /* <DEDUP_REMOVED lines=8> */
.L_x_55:
[----:B------:R-:W-:Y:S05]  /*35e0*/  BSYNC B1 ;  /* 0x0000000000017941 */ /* 0x000fea0003800000 */
.L_x_54:
[----:B--2--5:R-:W-:Y:S01]  /*35f0*/  FMUL R3, R18, R57 ;  /* 0x0000003912037220 */ /* 0x024fe20000400000 */
[----:B------:R-:W-:Y:S01]  /*3600*/  ISETP.GT.AND P1, PT, R0, RZ, P0 ;  /* 0x000000ff0000720c */ /* 0x000fe20000724270 */
[----:B------:R-:W-:Y:S02]  /*3610*/  BSSY B1, `(.L_x_56) ;  /* 0x0000005000017945 */ /* 0x000fe40003800000 */
[----:B------:R-:W-:-:S05]  /*3620*/  FFMA R3, R36, R56, R3 ;  /* 0x0000003824037223 */ /* 0x000fca0000000003 */
[----:B------:R2:W-:Y:S05]  /*3630*/  @P3 STG.E desc[UR48][R6.64+0x60], R3 ;  /* 0x0000600306003986 */ /* 0x0005ea000c101930 */
[----:B------:R-:W-:Y:S05]  /*3640*/  @!P1 BRA `(.L_x_57) ;  /* 0x0000000000049947 */ /* 0x000fea0003800000 */
[----:B------:R0:W5:Y:S02]  /*3650*/  LDG.E.LTC128B R18, desc[UR48][R4.64+0x64] ;  /* 0x0000643004127981 */ /* 0x000164000c1e1920 */
.L_x_57:
[----:B------:R-:W-:Y:S05]  /*3660*/  BSYNC B1 ;  /* 0x0000000000017941 */ /* 0x000fea0003800000 */
.L_x_56:
[----:B-----5:R-:W-:Y:S01]  /*3670*/  FMUL R12, R18, R57 ;  /* 0x00000039120c7220 */ /* 0x020fe20000400000 */
[----:B------:R-:W-:Y:S01]  /*3680*/  ISETP.GT.AND P2, PT, R0, 0x8, P2 ;  /* 0x000000080000780c */ /* 0x000fe20001744270 */
[----:B------:R-:W-:Y:S02]  /*3690*/  BSSY B1, `(.L_x_58) ;  /* 0x0000005000017945 */ /* 0x000fe40003800000 */
[----:B------:R-:W-:-:S05]  /*36a0*/  FFMA R37, R37, R56, R12 ;  /* 0x0000003825257223 */ /* 0x000fca000000000c */
[----:B------:R0:W-:Y:S05]  /*36b0*/  @P1 STG.E desc[UR48][R6.64+0x64], R37 ;  /* 0x0000642506001986 */ /* 0x0001ea000c101930 */
[----:B------:R-:W-:Y:S05]  /*36c0*/  @!P2 BRA `(.L_x_59) ;  /* 0x000000000004a947 */ /* 0x000fea0003800000 */
[----:B------:R0:W5:Y:S02]  /*36d0*/  LDG.E.LTC128B R18, desc[UR48][R8.64+0x60] ;  /* 0x0000603008127981 */ /* 0x000164000c1e1920 */
.L_x_59:
[----:B------:R-:W-:Y:S05]  /*36e0*/  BSYNC B1 ;  /* 0x0000000000017941 */ /* 0x000fea0003800000 */
.L_x_58:
        /* <DEDUP_REMOVED lines=8> */
.L_x_61:
[----:B------:R-:W-:Y:S05]  /*3770*/  BSYNC B1 ;  /* 0x0000000000017941 */ /* 0x000fea0003800000 */
.L_x_60:
        /* <DEDUP_REMOVED lines=8> */
.L_x_63:
[----:B------:R-:W-:Y:S05]  /*3800*/  BSYNC B1 ;  /* 0x0000000000017941 */ /* 0x000fea0003800000 */
.L_x_62:
[----:B--2--5:R-:W-:Y:S01]  /*3810*/  FMUL R3, R18, R57 ;  /* 0x0000003912037220 */ /* 0x024fe20000400000 */
[----:B------:R-:W-:Y:S01]  /*3820*/  ISETP.GT.AND P0, PT, R0, RZ, P2 ;  /* 0x000000ff0000720c */ /* 0x000fe20001704270 */
[----:B------:R-:W-:Y:S02]  /*3830*/  BSSY B1, `(.L_x_64) ;  /* 0x0000005000017945 */ /* 0x000fe40003800000 */
[----:B------:R-:W-:-:S05]  /*3840*/  FFMA R3, R40, R56, R3 ;  /* 0x0000003828037223 */ /* 0x000fca0000000003 */
[----:B------:R2:W-:Y:S05]  /*3850*/  @P3 STG.E desc[UR48][R6.64+0x80], R3 ;  /* 0x0000800306003986 */ /* 0x0005ea000c101930 */
[----:B------:R-:W-:Y:S05]  /*3860*/  @!P0 BRA `(.L_x_65) ;  /* 0x0000000000048947 */ /* 0x000fea0003800000 */
[----:B------:R0:W5:Y:S02]  /*3870*/  LDG.E.LTC128B R18, desc[UR48][R4.64+0x84] ;  /* 0x0000843004127981 */ /* 0x000164000c1e1920 */
.L_x_65:
[----:B------:R-:W-:Y:S05]  /*3880*/  BSYNC B1 ;  /* 0x0000000000017941 */ /* 0x000fea0003800000 */
.L_x_64:
[----:B-----5:R-:W-:Y:S01]  /*3890*/  FMUL R12, R18, R57 ;  /* 0x00000039120c7220 */ /* 0x020fe20000400000 */
[----:B------:R-:W-:Y:S01]  /*38a0*/  ISETP.GT.AND P1, PT, R0, 0x8, P1 ;  /* 0x000000080000780c */ /* 0x000fe20000f24270 */
[----:B------:R-:W-:Y:S02]  /*38b0*/  BSSY B1, `(.L_x_66) ;  /* 0x0000005000017945 */ /* 0x000fe40003800000 */
[----:B------:R-:W-:-:S05]  /*38c0*/  FFMA R41, R41, R56, R12 ;  /* 0x0000003829297223 */ /* 0x000fca000000000c */
[----:B------:R0:W-:Y:S05]  /*38d0*/  @P0 STG.E desc[UR48][R6.64+0x84], R41 ;  /* 0x0000842906000986 */ /* 0x0001ea000c101930 */
[----:B------:R-:W-:Y:S05]  /*38e0*/  @!P1 BRA `(.L_x_67) ;  /* 0x0000000000049947 */ /* 0x000fea0003800000 */
[----:B------:R0:W5:Y:S02]  /*38f0*/  LDG.E.LTC128B R18, desc[UR48][R8.64+0x80] ;  /* 0x0000803008127981 */ /* 0x000164000c1e1920 */
.L_x_67:
[----:B------:R-:W-:Y:S05]  /*3900*/  BSYNC B1 ;  /* 0x0000000000017941 */ /* 0x000fea0003800000 */
.L_x_66:
        /* <DEDUP_REMOVED lines=8> */
.L_x_69:
[----:B------:R-:W-:Y:S05]  /*3990*/  BSYNC B1 ;  /* 0x0000000000017941 */ /* 0x000fea0003800000 */
.L_x_68:
        /* <DEDUP_REMOVED lines=8> */
.L_x_71:
[----:B------:R-:W-:Y:S05]  /*3a20*/  BSYNC B1 ;  /* 0x0000000000017941 */ /* 0x000fea0003800000 */
.L_x_70:
[----:B--2--5:R-:W-:Y:S01]  /*3a30*/  FMUL R3, R18, R57 ;  /* 0x0000003912037220 */ /* 0x024fe20000400000 */
[----:B------:R-:W-:Y:S01]  /*3a40*/  ISETP.GT.AND P2, PT, R0, RZ, P1 ;  /* 0x000000ff0000720c */ /* 0x000fe20000f44270 */
[----:B------:R-:W-:Y:S02]  /*3a50*/  BSSY B1, `(.L_x_72) ;  /* 0x0000005000017945 */ /* 0x000fe40003800000 */
[----:B------:R-:W-:-:S05]  /*3a60*/  FFMA R3, R44, R56, R3 ;  /* 0x000000382c037223 */ /* 0x000fca0000000003 */
[----:B------:R2:W-:Y:S05]  /*3a70*/  @P3 STG.E desc[UR48][R6.64+0xa0], R3 ;  /* 0x0000a00306003986 */ /* 0x0005ea000c101930 */
[----:B------:R-:W-:Y:S05]  /*3a80*/  @!P2 BRA `(.L_x_73) ;  /* 0x000000000004a947 */ /* 0x000fea0003800000 */
[----:B------:R0:W5:Y:S02]  /*3a90*/  LDG.E.LTC128B R18, desc[UR48][R4.64+0xa4] ;  /* 0x0000a43004127981 */ /* 0x000164000c1e1920 */
.L_x_73:
[----:B------:R-:W-:Y:S05]  /*3aa0*/  BSYNC B1 ;  /* 0x0000000000017941 */ /* 0x000fea0003800000 */
.L_x_72:
[----:B-----5:R-:W-:Y:S01]  /*3ab0*/  FMUL R12, R18, R57 ;  /* 0x00000039120c7220 */ /* 0x020fe20000400000 */
[----:B------:R-:W-:Y:S01]  /*3ac0*/  ISETP.GT.AND P0, PT, R0, 0x8, P0 ;  /* 0x000000080000780c */ /* 0x000fe20000704270 */
[----:B------:R-:W-:Y:S02]  /*3ad0*/  BSSY B1, `(.L_x_74) ;  /* 0x0000005000017945 */ /* 0x000fe40003800000 */
[----:B------:R-:W-:-:S05]  /*3ae0*/  FFMA R45, R45, R56, R12 ;  /* 0x000000382d2d7223 */ /* 0x000fca000000000c */
[----:B------:R0:W-:Y:S05]  /*3af0*/  @P2 STG.E desc[UR48][R6.64+0xa4], R45 ;  /* 0x0000a42d06002986 */ /* 0x0001ea000c101930 */
[----:B------:R-:W-:Y:S05]  /*3b00*/  @!P0 BRA `(.L_x_75) ;  /* 0x0000000000048947 */ /* 0x000fea0003800000 */
[----:B------:R0:W5:Y:S02]  /*3b10*/  LDG.E.LTC128B R18, desc[UR48][R8.64+0xa0] ;  /* 0x0000a03008127981 */ /* 0x000164000c1e1920 */
.L_x_75:
[----:B------:R-:W-:Y:S05]  /*3b20*/  BSYNC B1 ;  /* 0x0000000000017941 */ /* 0x000fea0003800000 */
.L_x_74:
        /* <DEDUP_REMOVED lines=8> */
.L_x_77:
[----:B------:R-:W-:Y:S05]  /*3bb0*/  BSYNC B1 ;  /* 0x0000000000017941 */ /* 0x000fea0003800000 */
.L_x_76:
        /* <DEDUP_REMOVED lines=8> */
.L_x_79:
[----:B------:R-:W-:Y:S05]  /*3c40*/  BSYNC B1 ;  /* 0x0000000000017941 */ /* 0x000fea0003800000 */
.L_x_78:
[----:B--2--5:R-:W-:Y:S01]  /*3c50*/  FMUL R3, R18, R57 ;  /* 0x0000003912037220 */ /* 0x024fe20000400000 */
[----:B------:R-:W-:Y:S01]  /*3c60*/  ISETP.GT.AND P1, PT, R0, RZ, P0 ;  /* 0x000000ff0000720c */ /* 0x000fe20000724270 */
[----:B------:R-:W-:Y:S02]  /*3c70*/  BSSY B1, `(.L_x_80) ;  /* 0x0000005000017945 */ /* 0x000fe40003800000 */
[----:B------:R-:W-:-:S05]  /*3c80*/  FFMA R3, R48, R56, R3 ;  /* 0x0000003830037223 */ /* 0x000fca0000000003 */
[----:B------:R2:W-:Y:S05]  /*3c90*/  @P3 STG.E desc[UR48][R6.64+0xc0], R3 ;  /* 0x0000c00306003986 */ /* 0x0005ea000c101930 */
[----:B------:R-:W-:Y:S05]  /*3ca0*/  @!P1 BRA `(.L_x_81) ;  /* 0x0000000000049947 */ /* 0x000fea0003800000 */
[----:B------:R0:W5:Y:S02]  /*3cb0*/  LDG.E.LTC128B R18, desc[UR48][R4.64+0xc4] ;  /* 0x0000c43004127981 */ /* 0x000164000c1e1920 */
.L_x_81:
[----:B------:R-:W-:Y:S05]  /*3cc0*/  BSYNC B1 ;  /* 0x0000000000017941 */ /* 0x000fea0003800000 */
.L_x_80:
[----:B-----5:R-:W-:Y:S01]  /*3cd0*/  FMUL R12, R18, R57 ;  /* 0x00000039120c7220 */ /* 0x020fe20000400000 */
[----:B------:R-:W-:Y:S01]  /*3ce0*/  ISETP.GT.AND P2, PT, R0, 0x8, P2 ;  /* 0x000000080000780c */ /* 0x000fe20001744270 */
[----:B------:R-:W-:Y:S02]  /*3cf0*/  BSSY B1, `(.L_x_82) ;  /* 0x0000005000017945 */ /* 0x000fe40003800000 */
[----:B------:R-:W-:-:S05]  /*3d00*/  FFMA R49, R49, R56, R12 ;  /* 0x0000003831317223 */ /* 0x000fca000000000c */
[----:B------:R0:W-:Y:S05]  /*3d10*/  @P1 STG.E desc[UR48][R6.64+0xc4], R49 ;  /* 0x0000c43106001986 */ /* 0x0001ea000c101930 */
[----:B------:R-:W-:Y:S05]  /*3d20*/  @!P2 BRA `(.L_x_83) ;  /* 0x000000000004a947 */ /* 0x000fea0003800000 */
[----:B------:R0:W5:Y:S02]  /*3d30*/  LDG.E.LTC128B R18, desc[UR48][R8.64+0xc0] ;  /* 0x0000c03008127981 */ /* 0x000164000c1e1920 */
.L_x_83:
[----:B------:R-:W-:Y:S05]  /*3d40*/  BSYNC B1 ;  /* 0x0000000000017941 */ /* 0x000fea0003800000 */
.L_x_82:
        /* <DEDUP_REMOVED lines=8> */
.L_x_85:
[----:B------:R-:W-:Y:S05]  /*3dd0*/  BSYNC B1 ;  /* 0x0000000000017941 */ /* 0x000fea0003800000 */
.L_x_84:
        /* <DEDUP_REMOVED lines=8> */
.L_x_87:
[----:B------:R-:W-:Y:S05]  /*3e60*/  BSYNC B1 ;  /* 0x0000000000017941 */ /* 0x000fea0003800000 */
.L_x_86:
[----:B--2--5:R-:W-:Y:S01]  /*3e70*/  FMUL R3, R18, R57 ;  /* 0x0000003912037220 */ /* 0x024fe20000400000 */
[----:B------:R-:W-:Y:S01]  /*3e80*/  ISETP.GT.AND P0, PT, R0, RZ, P2 ;  /* 0x000000ff0000720c */ /* 0x000fe20001704270 */
[----:B------:R-:W-:Y:S02]  /*3e90*/  BSSY B1, `(.L_x_88) ;  /* 0x0000005000017945 */ /* 0x000fe40003800000 */
[----:B------:R-:W-:-:S05]  /*3ea0*/  FFMA R3, R52, R56, R3 ;  /* 0x0000003834037223 */ /* 0x000fca0000000003 */
[----:B------:R2:W-:Y:S05]  /*3eb0*/  @P3 STG.E desc[UR48][R6.64+0xe0], R3 ;  /* 0x0000e00306003986 */ /* 0x0005ea000c101930 */
[----:B------:R-:W-:Y:S05]  /*3ec0*/  @!P0 BRA `(.L_x_89) ;  /* 0x0000000000048947 */ /* 0x000fea0003800000 */
[----:B------:R0:W5:Y:S02]  /*3ed0*/  LDG.E.LTC128B R18, desc[UR48][R4.64+0xe4] ;  /* 0x0000e43004127981 */ /* 0x000164000c1e1920 */
.L_x_89:
[----:B------:R-:W-:Y:S05]  /*3ee0*/  BSYNC B1 ;  /* 0x0000000000017941 */ /* 0x000fea0003800000 */
.L_x_88:
[----:B01--45:R-:W-:Y:S01]  /*3ef0*/  FMUL R4, R18, R57 ;  /* 0x0000003912047220 */ /* 0x033fe20000400000 */
[----:B------:R-:W-:Y:S01]  /*3f00*/  ISETP.GT.AND P1, PT, R0, 0x8, P1 ;  /* 0x000000080000780c */ /* 0x000fe20000f24270 */
[----:B------:R-:W-:Y:S02]  /*3f10*/  BSSY B1, `(.L_x_90) ;  /* 0x0000005000017945 */ /* 0x000fe40003800000 */
[----:B------:R-:W-:-:S05]  /*3f20*/  FFMA R53, R53, R56, R4 ;  /* 0x0000003835357223 */ /* 0x000fca0000000004 */
[----:B------:R0:W-:Y:S05]  /*3f30*/  @P0 STG.E desc[UR48][R6.64+0xe4], R53 ;  /* 0x0000e43506000986 */ /* 0x0001ea000c101930 */
[----:B------:R-:W-:Y:S05]  /*3f40*/  @!P1 BRA `(.L_x_91) ;  /* 0x0000000000049947 */ /* 0x000fea0003800000 */
[----:B------:R1:W5:Y:S02]  /*3f50*/  LDG.E.LTC128B R18, desc[UR48][R8.64+0xe0] ;  /* 0x0000e03008127981 */ /* 0x000364000c1e1920 */
.L_x_91:
[----:B------:R-:W-:Y:S05]  /*3f60*/  BSYNC B1 ;  /* 0x0000000000017941 */ /* 0x000fea0003800000 */
.L_x_90:
[----:B--2--5:R-:W-:Y:S01]  /*3f70*/  FMUL R3, R18, R57 ;  /* 0x0000003912037220 */ /* 0x024fe20000400000 */
[----:B------:R-:W-:Y:S01]  /*3f80*/  @P1 IMAD.MOV.U32 R4, RZ, RZ, R10 ;  /* 0x000000ffff041224 */ /* 0x000fe200078e000a */
[----:B------:R-:W-:Y:S01]  /*3f90*/  ISETP.GT.AND P2, PT, R0, 0x8, P2 ;  /* 0x000000080000780c */ /* 0x000fe20001744270 */
[----:B------:R-:W-:Y:S02]  /*3fa0*/  @P1 IMAD.MOV.U32 R5, RZ, RZ, R11 ;  /* 0x000000ffff051224 */ /* 0x000fe400078e000b */
[----:B------:R-:W-:Y:S01]  /*3fb0*/  FFMA R3, R54, R56, R3 ;  /* 0x0000003836037223 */ /* 0x000fe20000000003 */
[----:B------:R-:W-:Y:S04]  /*3fc0*/  BSSY B1, `(.L_x_92) ;  /* 0x0000004000017945 */ /* 0x000fe80003800000 */
[----:B------:R2:W-:Y:S05]  /*3fd0*/  @P1 STG.E desc[UR48][R4.64+0xe0], R3 ;  /* 0x0000e00304001986 */ /* 0x0005ea000c101930 */
[----:B------:R-:W-:Y:S05]  /*3fe0*/  @!P2 BRA `(.L_x_93) ;  /* 0x000000000004a947 */ /* 0x000fea0003800000 */
[----:B------:R4:W5:Y:S02]  /*3ff0*/  LDG.E.LTC128B R18, desc[UR48][R8.64+0xe4] ;  /* 0x0000e43008127981 */ /* 0x000964000c1e1920 */
.L_x_93:
[----:B------:R-:W-:Y:S05]  /*4000*/  BSYNC B1 ;  /* 0x0000000000017941 */ /* 0x000fea0003800000 */
.L_x_92:
[----:B-----5:R-:W-:-:S04]  /*4010*/  FMUL R18, R18, R57 ;  /* 0x0000003912127220 */ /* 0x020fc80000400000 */
[----:B------:R-:W-:Y:S01]  /*4020*/  FFMA R55, R55, R56, R18 ;  /* 0x0000003837377223 */ /* 0x000fe20000000012 */
[----:B------:R-:W-:Y:S06]  /*4030*/  @!P2 BRA `(.L_x_94) ;  /* 0x0000000400e0a947 */ /* 0x000fec0003800000 */
[----:B------:R0:W-:Y:S01]  /*4040*/  STG.E desc[UR48][R10.64+0xe4], R55 ;  /* 0x0000e4370a007986 */ /* 0x0001e2000c101930 */
[----:B------:R-:W-:Y:S05]  /*4050*/  BRA `(.L_x_94) ;  /* 0x0000000400d87947 */ /* 0x000fea0003800000 */
.L_x_33:
[----:B------:R-:W-:Y:S01]  /*4060*/  ISETP.GT.AND P0, PT, R22, 0x1, PT ;  /* 0x000000011600780c */ /* 0x000fe20003f04270 */
[----:B------:R-:W-:Y:S01]  /*4070*/  ULDC.64 UR4, c[0x0][0x5c0] ;  /* 0x0001700000047ab9 */ /* 0x000fe20000000a00 */
[-C--:B------:R-:W-:Y:S01]  /*4080*/  FMUL R3, R24, R56.reuse ;  /* 0x0000003818037220 */ /* 0x080fe20000400000 */
[----:B------:R-:W-:Y:S01]  /*4090*/  LEA R4, P4, R72, UR4, 0x2 ;  /* 0x0000000448047c11 */ /* 0x000fe2000f8810ff */
[-C--:B------:R-:W-:Y:S01]  /*40a0*/  FMUL R25, R25, R56.reuse ;  /* 0x0000003819197220 */ /* 0x080fe20000400000 */
[----:B------:R-:W-:Y:S01]  /*40b0*/  ISETP.GT.AND P2, PT, R0, RZ, P0 ;  /* 0x000000ff0000720c */ /* 0x000fe20000744270 */
[-C--:B------:R-:W-:Y:S01]  /*40c0*/  FMUL R27, R27, R56.reuse ;  /* 0x000000381b1b7220 */ /* 0x080fe20000400000 */
[----:B------:R-:W-:Y:S01]  /*40d0*/  LEA.HI.X R5, R72, UR5, R7, 0x2, P4 ;  /* 0x0000000548057c11 */ /* 0x000fe2000a0f1407 */
[-C--:B------:R-:W-:Y:S01]  /*40e0*/  FMUL R9, R28, R56.reuse ;  /* 0x000000381c097220 */ /* 0x080fe20000400000 */
[C---:B------:R-:W-:Y:S01]  /*40f0*/  ISETP.GT.AND P3, PT, R0.reuse, 0x8, P3 ;  /* 0x000000080000780c */ /* 0x040fe20001f64270 */
[-C--:B------:R-:W-:Y:S01]  /*4100*/  FMUL R29, R29, R56.reuse ;  /* 0x000000381d1d7220 */ /* 0x080fe20000400000 */
[----:B------:R-:W-:Y:S01]  /*4110*/  ISETP.GT.AND P0, PT, R0, 0x8, P0 ;  /* 0x000000080000780c */ /* 0x000fe20000704270 */
[----:B------:R0:W-:Y:S01]  /*4120*/  @P1 STG.E desc[UR48][R4.64], R3 ;  /* 0x0000000304001986 */ /* 0x0001e2000c101930 */
[----:B------:R-:W-:Y:S01]  /*4130*/  ISETP.GT.AND P5, PT, R22, 0x8, PT ;  /* 0x000000081600780c */ /* 0x000fe20003fa4270 */
[-C--:B------:R-:W-:Y:S01]  /*4140*/  FMUL R31, R31, R56.reuse ;  /* 0x000000381f1f7220 */ /* 0x080fe20000400000 */
[C---:B------:R-:W-:Y:S01]  /*4150*/  SHF.L.U64.HI R7, R62.reuse, 0x2, R63 ;  /* 0x000000023e077819 */ /* 0x040fe2000001023f */
[----:B------:R-:W-:Y:S01]  /*4160*/  FMUL R33, R33, R56 ;  /* 0x0000003821217220 */ /* 0x000fe20000400000 */
[----:B------:R-:W-:Y:S01]  /*4170*/  LEA R6, P1, R62, R4, 0x2 ;  /* 0x000000043e067211 */ /* 0x000fe200078210ff */
[----:B------:R-:W-:Y:S01]  /*4180*/  @P2 STG.E desc[UR48][R4.64+0x4], R25 ;  /* 0x0000041904002986 */ /* 0x000fe2000c101930 */
[----:B------:R-:W-:Y:S01]  /*4190*/  ISETP.GT.AND P4, PT, R22, 0x9, PT ;  /* 0x000000091600780c */ /* 0x000fe20003f84270 */
[-C--:B------:R-:W-:Y:S01]  /*41a0*/  FMUL R35, R35, R56.reuse ;  /* 0x0000003823237220 */ /* 0x080fe20000400000 */
[C---:B------:R-:W-:Y:S01]  /*41b0*/  ISETP.GT.AND P2, PT, R0.reuse, RZ, P5 ;  /* 0x000000ff0000720c */ /* 0x040fe20002f44270 */
[----:B------:R-:W-:Y:S01]  /*41c0*/  IMAD.X R7, R7, 0x1, R5, P1 ;  /* 0x0000000107077824 */ /* 0x000fe200008e0605 */
[----:B------:R-:W-:Y:S01]  /*41d0*/  ISETP.GT.AND P1, PT, R0, RZ, P4 ;  /* 0x000000ff0000720c */ /* 0x000fe20002724270 */
[-C--:B0-----:R-:W-:Y:S01]  /*41e0*/  FMUL R3, R26, R56.reuse ;  /* 0x000000381a037220 */ /* 0x081fe20000400000 */
[----:B------:R-:W-:Y:S01]  /*41f0*/  ISETP.GT.AND P4, PT, R0, 0x8, P4 ;  /* 0x000000080000780c */ /* 0x000fe20002784270 */
[-C--:B------:R-:W-:Y:S01]  /*4200*/  FMUL R37, R37, R56.reuse ;  /* 0x0000003825257220 */ /* 0x080fe20000400000 */
[-C--:B------:R-:W-:Y:S01]  /*4210*/  FMUL R39, R39, R56.reuse ;  /* 0x0000003827277220 */ /* 0x080fe20000400000 */
[-C--:B------:R-:W-:Y:S01]  /*4220*/  FMUL R41, R41, R56.reuse ;  /* 0x0000003829297220 */ /* 0x080fe20000400000 */
[----:B------:R0:W-:Y:S01]  /*4230*/  @P3 STG.E desc[UR48][R6.64], R3 ;  /* 0x0000000306003986 */ /* 0x0001e2000c101930 */
[----:B------:R-:W-:Y:S01]  /*4240*/  ISETP.GT.AND P3, PT, R22, 0x11, PT ;  /* 0x000000111600780c */ /* 0x000fe20003f64270 */
[-C--:B------:R-:W-:Y:S01]  /*4250*/  FMUL R43, R43, R56.reuse ;  /* 0x000000382b2b7220 */ /* 0x080fe20000400000 */
[-C--:B------:R-:W-:Y:S01]  /*4260*/  FMUL R45, R45, R56.reuse ;  /* 0x000000382d2d7220 */ /* 0x080fe20000400000 */
[----:B------:R-:W-:Y:S01]  /*4270*/  @P0 STG.E desc[UR48][R6.64+0x4], R27 ;  /* 0x0000041b06000986 */ /* 0x000fe2000c101930 */
[----:B------:R-:W-:Y:S01]  /*4280*/  ISETP.GT.AND P0, PT, R0, 0x8, P5 ;  /* 0x000000080000780c */ /* 0x000fe20002f04270 */
[-C--:B------:R-:W-:Y:S01]  /*4290*/  FMUL R47, R47, R56.reuse ;  /* 0x000000382f2f7220 */ /* 0x080fe20000400000 */
[----:B------:R-:W-:Y:S01]  /*42a0*/  ISETP.GT.AND P5, PT, R22, 0x10, PT ;  /* 0x000000101600780c */ /* 0x000fe20003fa4270 */
[----:B------:R1:W-:Y:S01]  /*42b0*/  @P2 STG.E desc[UR48][R4.64+0x20], R9 ;  /* 0x0000200904002986 */ /* 0x0003e2000c101930 */
[-C--:B------:R-:W-:Y:S01]  /*42c0*/  FMUL R49, R49, R56.reuse ;  /* 0x0000003831317220 */ /* 0x080fe20000400000 */
[-C--:B------:R-:W-:Y:S01]  /*42d0*/  FMUL R51, R51, R56.reuse ;  /* 0x0000003833337220 */ /* 0x080fe20000400000 */
[----:B------:R-:W-:Y:S01]  /*42e0*/  ISETP.GT.AND P2, PT, R0, RZ, P5 ;  /* 0x000000ff0000720c */ /* 0x000fe20002f44270 */
[----:B------:R-:W-:Y:S01]  /*42f0*/  @P1 STG.E desc[UR48][R4.64+0x24], R29 ;  /* 0x0000241d04001986 */ /* 0x000fe2000c101930 */
[-C--:B0-----:R-:W-:Y:S01]  /*4300*/  FMUL R3, R30, R56.reuse ;  /* 0x000000381e037220 */ /* 0x081fe20000400000 */
[C---:B------:R-:W-:Y:S01]  /*4310*/  ISETP.GT.AND P1, PT, R0.reuse, RZ, P3 ;  /* 0x000000ff0000720c */ /* 0x040fe20001f24270 */
[-C--:B------:R-:W-:Y:S01]  /*4320*/  FMUL R53, R53, R56.reuse ;  /* 0x0000003835357220 */ /* 0x080fe20000400000 */
[----:B------:R-:W-:Y:S01]  /*4330*/  ISETP.GT.AND P3, PT, R0, 0x8, P3 ;  /* 0x000000080000780c */ /* 0x000fe20001f64270 */
[-C--:B------:R-:W-:Y:S01]  /*4340*/  FMUL R11, R54, R56.reuse ;  /* 0x00000038360b7220 */ /* 0x080fe20000400000 */
[----:B------:R0:W-:Y:S01]  /*4350*/  @P0 STG.E desc[UR48][R6.64+0x20], R3 ;  /* 0x0000200306000986 */ /* 0x0001e2000c101930 */
[----:B------:R-:W-:Y:S01]  /*4360*/  ISETP.GT.AND P0, PT, R0, 0x8, P5 ;  /* 0x000000080000780c */ /* 0x000fe20002f04270 */
[-C--:B-1----:R-:W-:Y:S01]  /*4370*/  FMUL R9, R32, R56.reuse ;  /* 0x0000003820097220 */ /* 0x082fe20000400000 */
[C---:B------:R-:W-:Y:S01]  /*4380*/  ISETP.GT.AND P5, PT, R22.reuse, 0x18, PT ;  /* 0x000000181600780c */ /* 0x040fe20003fa4270 */
[----:B------:R-:W-:Y:S01]  /*4390*/  @P4 STG.E desc[UR48][R6.64+0x24], R31 ;  /* 0x0000241f06004986 */ /* 0x000fe2000c101930 */
[----:B------:R-:W-:Y:S01]  /*43a0*/  ISETP.GT.AND P4, PT, R22, 0x19, PT ;  /* 0x000000191600780c */ /* 0x000fe20003f84270 */
[----:B------:R-:W-:-:S02]  /*43b0*/  FMUL R55, R55, R56 ;  /* 0x0000003837377220 */ /* 0x000fc40000400000 */
[----:B------:R1:W-:Y:S01]  /*43c0*/  @P2 STG.E desc[UR48][R4.64+0x40], R9 ;  /* 0x0000400904002986 */ /* 0x0003e2000c101930 */
[----:B------:R-:W-:-:S03]  /*43d0*/  ISETP.GT.AND P2, PT, R0, RZ, P5 ;  /* 0x000000ff0000720c */ /* 0x000fc60002f44270 */
[----:B------:R-:W-:Y:S01]  /*43e0*/  @P1 STG.E desc[UR48][R4.64+0x44], R33 ;  /* 0x0000442104001986 */ /* 0x000fe2000c101930 */
[----:B------:R-:W-:Y:S01]  /*43f0*/  ISETP.GT.AND P1, PT, R0, RZ, P4 ;  /* 0x000000ff0000720c */ /* 0x000fe20002724270 */
[----:B0-----:R-:W-:Y:S01]  /*4400*/  FMUL R3, R34, R56 ;  /* 0x0000003822037220 */ /* 0x001fe20000400000 */
[----:B------:R-:W-:-:S04]  /*4410*/  ISETP.GT.AND P4, PT, R0, 0x8, P4 ;  /* 0x000000080000780c */ /* 0x000fc80002784270 */
[----:B------:R0:W-:Y:S01]  /*4420*/  @P0 STG.E desc[UR48][R6.64+0x40], R3 ;  /* 0x0000400306000986 */ /* 0x0001e2000c101930 */
[----:B-1----:R-:W-:Y:S01]  /*4430*/  FMUL R9, R36, R56 ;  /* 0x0000003824097220 */ /* 0x002fe20000400000 */
[----:B------:R-:W-:Y:S02]  /*4440*/  ISETP.GT.AND P0, PT, R0, 0x8, P5 ;  /* 0x000000080000780c */ /* 0x000fe40002f04270 */
[----:B------:R-:W-:Y:S01]  /*4450*/  @P3 STG.E desc[UR48][R6.64+0x44], R35 ;  /* 0x0000442306003986 */ /* 0x000fe2000c101930 */
[----:B------:R-:W-:-:S03]  /*4460*/  ISETP.GT.AND P5, PT, R22, 0x20, PT ;  /* 0x000000201600780c */ /* 0x000fc60003fa4270 */
[----:B------:R1:W-:Y:S01]  /*4470*/  @P2 STG.E desc[UR48][R4.64+0x60], R9 ;  /* 0x0000600904002986 */ /* 0x0003e2000c101930 */
[----:B------:R-:W-:Y:S02]  /*4480*/  ISETP.GT.AND P2, PT, R22, 0x21, PT ;  /* 0x000000211600780c */ /* 0x000fe40003f44270 */
[C---:B------:R-:W-:Y:S01]  /*4490*/  ISETP.GT.AND P3, PT, R0.reuse, RZ, P5 ;  /* 0x000000ff0000720c */ /* 0x040fe20002f64270 */
[----:B------:R-:W-:Y:S01]  /*44a0*/  @P1 STG.E desc[UR48][R4.64+0x64], R37 ;  /* 0x0000642504001986 */ /* 0x000fe2000c101930 */
[----:B------:R-:W-:Y:S01]  /*44b0*/  ISETP.GT.AND P1, PT, R0, RZ, P2 ;  /* 0x000000ff0000720c */ /* 0x000fe20001724270 */
[----:B0-----:R-:W-:Y:S01]  /*44c0*/  FMUL R3, R38, R56 ;  /* 0x0000003826037220 */ /* 0x001fe20000400000 */
[----:B------:R-:W-:-:S04]  /*44d0*/  ISETP.GT.AND P2, PT, R0, 0x8, P2 ;  /* 0x000000080000780c */ /* 0x000fc80001744270 */
[----:B------:R0:W-:Y:S01]  /*44e0*/  @P0 STG.E desc[UR48][R6.64+0x60], R3 ;  /* 0x0000600306000986 */ /* 0x0001e2000c101930 */
[----:B-1----:R-:W-:Y:S01]  /*44f0*/  FMUL R9, R40, R56 ;  /* 0x0000003828097220 */ /* 0x002fe20000400000 */
[----:B------:R-:W-:Y:S02]  /*4500*/  ISETP.GT.AND P0, PT, R0, 0x8, P5 ;  /* 0x000000080000780c */ /* 0x000fe40002f04270 */
[----:B------:R-:W-:Y:S04]  /*4510*/  @P4 STG.E desc[UR48][R6.64+0x64], R39 ;  /* 0x0000642706004986 */ /* 0x000fe8000c101930 */
[----:B------:R1:W-:Y:S01]  /*4520*/  @P3 STG.E desc[UR48][R4.64+0x80], R9 ;  /* 0x0000800904003986 */ /* 0x0003e2000c101930 */
[----:B------:R-:W-:-:S03]  /*4530*/  ISETP.GT.AND P3, PT, R22, 0x28, PT ;  /* 0x000000281600780c */ /* 0x000fc60003f64270 */
[----:B------:R-:W-:Y:S01]  /*4540*/  @P1 STG.E desc[UR48][R4.64+0x84], R41 ;  /* 0x0000842904001986 */ /* 0x000fe2000c101930 */
[----:B------:R-:W-:Y:S01]  /*4550*/  ISETP.GT.AND P1, PT, R22, 0x29, PT ;  /* 0x000000291600780c */ /* 0x000fe20003f24270 */
[-C--:B0-----:R-:W-:Y:S01]  /*4560*/  FMUL R3, R42, R56.reuse ;  /* 0x000000382a037220 */ /* 0x081fe20000400000 */
[C---:B------:R-:W-:Y:S02]  /*4570*/  ISETP.GT.AND P5, PT, R0.reuse, RZ, P3 ;  /* 0x000000ff0000720c */ /* 0x040fe40001fa4270 */
[----:B------:R-:W-:Y:S02]  /*4580*/  ISETP.GT.AND P4, PT, R0, RZ, P1 ;  /* 0x000000ff0000720c */ /* 0x000fe40000f84270 */
[----:B------:R0:W-:Y:S01]  /*4590*/  @P0 STG.E desc[UR48][R6.64+0x80], R3 ;  /* 0x0000800306000986 */ /* 0x0001e2000c101930 */
[----:B-1----:R-:W-:Y:S01]  /*45a0*/  FMUL R9, R44, R56 ;  /* 0x000000382c097220 */ /* 0x002fe20000400000 */
[----:B------:R-:W-:Y:S02]  /*45b0*/  ISETP.GT.AND P3, PT, R0, 0x8, P3 ;  /* 0x000000080000780c */ /* 0x000fe40001f64270 */
[----:B------:R-:W-:Y:S01]  /*45c0*/  @P2 STG.E desc[UR48][R6.64+0x84], R43 ;  /* 0x0000842b06002986 */ /* 0x000fe2000c101930 */
[----:B------:R-:W-:-:S02]  /*45d0*/  ISETP.GT.AND P0, PT, R22, 0x30, PT ;  /* 0x000000301600780c */ /* 0x000fc40003f04270 */
[----:B------:R-:W-:Y:S02]  /*45e0*/  ISETP.GT.AND P1, PT, R0, 0x8, P1 ;  /* 0x000000080000780c */ /* 0x000fe40000f24270 */
[----:B------:R-:W-:Y:S01]  /*45f0*/  ISETP.GT.AND P2, PT, R22, 0x31, PT ;  /* 0x000000311600780c */ /* 0x000fe20003f44270 */
[----:B------:R1:W-:Y:S01]  /*4600*/  @P5 STG.E desc[UR48][R4.64+0xa0], R9 ;  /* 0x0000a00904005986 */ /* 0x0003e2000c101930 */
[----:B------:R-:W-:Y:S01]  /*4610*/  ISETP.GT.AND P5, PT, R0, RZ, P0 ;  /* 0x000000ff0000720c */ /* 0x000fe200007a4270 */
[-C--:B0-----:R-:W-:Y:S01]  /*4620*/  FMUL R3, R46, R56.reuse ;  /* 0x000000382e037220 */ /* 0x081fe20000400000 */
[C---:B------:R-:W-:Y:S01]  /*4630*/  ISETP.GT.AND P0, PT, R0.reuse, 0x8, P0 ;  /* 0x000000080000780c */ /* 0x040fe20000704270 */
[----:B------:R-:W-:Y:S01]  /*4640*/  @P4 STG.E desc[UR48][R4.64+0xa4], R45 ;  /* 0x0000a42d04004986 */ /* 0x000fe2000c101930 */
[C---:B------:R-:W-:Y:S02]  /*4650*/  ISETP.GT.AND P4, PT, R0.reuse, RZ, P2 ;  /* 0x000000ff0000720c */ /* 0x040fe40001784270 */
[----:B------:R-:W-:Y:S01]  /*4660*/  ISETP.GT.AND P2, PT, R0, 0x8, P2 ;  /* 0x000000080000780c */ /* 0x000fe20001744270 */
[----:B------:R0:W-:Y:S01]  /*4670*/  @P3 STG.E desc[UR48][R6.64+0xa0], R3 ;  /* 0x0000a00306003986 */ /* 0x0001e2000c101930 */
[----:B------:R-:W-:Y:S01]  /*4680*/  ISETP.GT.AND P3, PT, R22, 0x39, PT ;  /* 0x000000391600780c */ /* 0x000fe20003f64270 */
[----:B-1----:R-:W-:-:S02]  /*4690*/  FMUL R9, R48, R56 ;  /* 0x0000003830097220 */ /* 0x002fc40000400000 */
[----:B------:R-:W-:Y:S01]  /*46a0*/  @P1 STG.E desc[UR48][R6.64+0xa4], R47 ;  /* 0x0000a42f06001986 */ /* 0x000fe2000c101930 */
[----:B------:R-:W-:-:S03]  /*46b0*/  ISETP.GT.AND P1, PT, R22, 0x38, PT ;  /* 0x000000381600780c */ /* 0x000fc60003f24270 */
[----:B------:R1:W-:Y:S01]  /*46c0*/  @P5 STG.E desc[UR48][R4.64+0xc0], R9 ;  /* 0x0000c00904005986 */ /* 0x0003e2000c101930 */
[----:B------:R-:W-:Y:S01]  /*46d0*/  ISETP.GT.AND P5, PT, R0, RZ, P3 ;  /* 0x000000ff0000720c */ /* 0x000fe20001fa4270 */
[-C--:B0-----:R-:W-:Y:S02]  /*46e0*/  FMUL R3, R50, R56.reuse ;  /* 0x0000003832037220 */ /* 0x081fe40000400000 */
[----:B------:R-:W-:Y:S01]  /*46f0*/  @P4 STG.E desc[UR48][R4.64+0xc4], R49 ;  /* 0x0000c43104004986 */ /* 0x000fe2000c101930 */
[C---:B------:R-:W-:Y:S02]  /*4700*/  ISETP.GT.AND P4, PT, R0.reuse, RZ, P1 ;  /* 0x000000ff0000720c */ /* 0x040fe40000f84270 */
[C---:B------:R-:W-:Y:S01]  /*4710*/  ISETP.GT.AND P1, PT, R0.reuse, 0x8, P1 ;  /* 0x000000080000780c */ /* 0x040fe20000f24270 */
[----:B------:R-:W-:Y:S01]  /*4720*/  @P0 STG.E desc[UR48][R6.64+0xc0], R3 ;  /* 0x0000c00306000986 */ /* 0x000fe2000c101930 */
[----:B------:R-:W-:Y:S01]  /*4730*/  ISETP.GT.AND P3, PT, R0, 0x8, P3 ;  /* 0x000000080000780c */ /* 0x000fe20001f64270 */
[----:B-1----:R-:W-:-:S02]  /*4740*/  FMUL R9, R52, R56 ;  /* 0x0000003834097220 */ /* 0x002fc40000400000 */
[----:B------:R-:W-:Y:S06]  /*4750*/  @P2 STG.E desc[UR48][R6.64+0xc4], R51 ;  /* 0x0000c43306002986 */ /* 0x000fec000c101930 */
[----:B------:R-:W-:Y:S04]  /*4760*/  @P4 STG.E desc[UR48][R4.64+0xe0], R9 ;  /* 0x0000e00904004986 */ /* 0x000fe8000c101930 */
[----:B------:R0:W-:Y:S02]  /*4770*/  @P5 STG.E desc[UR48][R4.64+0xe4], R53 ;  /* 0x0000e43504005986 */ /* 0x0001e4000c101930 */
[----:B0-----:R-:W-:-:S02]  /*4780*/  @P1 IMAD.MOV.U32 R4, RZ, RZ, R6 ;  /* 0x000000ffff041224 */ /* 0x001fc400078e0006 */
[----:B------:R-:W-:-:S05]  /*4790*/  @P1 IMAD.MOV.U32 R5, RZ, RZ, R7 ;  /* 0x000000ffff051224 */ /* 0x000fca00078e0007 */
[----:B------:R0:W-:Y:S04]  /*47a0*/  @P1 STG.E desc[UR48][R4.64+0xe0], R11 ;  /* 0x0000e00b04001986 */ /* 0x0001e8000c101930 */
[----:B------:R0:W-:Y:S02]  /*47b0*/  @P3 STG.E desc[UR48][R6.64+0xe4], R55 ;  /* 0x0000e43706003986 */ /* 0x0001e4000c101930 */
.L_x_94:
[----:B------:R-:W-:Y:S05]  /*47c0*/  BSYNC B0 ;  /* 0x0000000000007941 */ /* 0x000fea0003800000 */
.L_x_32:
[----:B0-2---:R-:W2:Y:S01]  /*47d0*/  LDL.64 R4, [R1] ;  /* 0x0000000001047983 */ /* 0x005ea20000100a00 */
[----:B------:R-:W-:Y:S01]  /*47e0*/  ULDC.64 UR4, c[0x0][0x650] ;  /* 0x0001940000047ab9 */ /* 0x000fe20000000a00 */
[----:B------:R-:W-:Y:S02]  /*47f0*/  IMAD.U32 R0, RZ, RZ, UR45 ;  /* 0x0000002dff007e24 */ /* 0x000fe4000f8e00ff */
[----:B------:R-:W-:Y:S02]  /*4800*/  IMAD.MOV.U32 R22, RZ, RZ, -0x1 ;  /* 0xffffffffff167424 */ /* 0x000fe400078e00ff */
[----:B------:R0:W-:Y:S01]  /*4810*/  SYNCS.ARRIVE.TRANS64.A1T0 RZ, [R0+UR41], RZ ;  /* 0x000000ff00ff79a7 */ /* 0x0001e20008100029 */
[----:B------:R-:W-:Y:S02]  /*4820*/  IMAD.MOV.U32 R18, RZ, RZ, -0x1 ;  /* 0xffffffffff127424 */ /* 0x000fe400078e00ff */
[----:B------:R-:W-:Y:S01]  /*4830*/  IMAD.MOV.U32 R19, RZ, RZ, -0x1 ;  /* 0xffffffffff137424 */ /* 0x000fe200078e00ff */
[----:B0-----:R-:W-:-:S02]  /*4840*/  PRMT R0, RZ, 0x7610, R0 ;  /* 0x00007610ff007816 */ /* 0x001fc40000000000 */
[----:B--2---:R-:W-:-:S05]  /*4850*/  LEA R16, P0, R4, R16, 0x1 ;  /* 0x0000001004107211 */ /* 0x004fca00078008ff */
[----:B------:R-:W-:Y:S01]  /*4860*/  IMAD.X R17, R66, 0x1, R17, P0 ;  /* 0x0000000142117824 */ /* 0x000fe200000e0611 */
[----:B------:R-:W-:-:S04]  /*4870*/  ISETP.GE.U32.AND P0, PT, R16, UR4, PT ;  /* 0x0000000410007c0c */ /* 0x000fc8000bf06070 */
[----:B------:R-:W-:-:S13]  /*4880*/  ISETP.GE.U32.AND.EX P0, PT, R17, UR5, PT, P0 ;  /* 0x0000000511007c0c */ /* 0x000fda000bf06100 */
[----:B------:R-:W-:Y:S05]  /*4890*/  @P0 BRA `(.L_x_95) ;  /* 0x00000004004c0947 */ /* 0x000fea0003800000 */
[----:B---3--:R-:W0:Y:S01]  /*48a0*/  LDC.64 R10, c[0x0][0x628] ;  /* 0x00018a00ff0a7b82 */ /* 0x008e220000000a00 */
[----:B------:R-:W2:Y:S01]  /*48b0*/  S2R R12, SR_CTAID.X ;  /* 0x00000000000c7919 */ /* 0x000ea20000002500 */
[----:B-1--4-:R-:W-:Y:S02]  /*48c0*/  IMAD.MOV.U32 R8, RZ, RZ, R16 ;  /* 0x000000ffff087224 */ /* 0x012fe400078e0010 */
[----:B------:R-:W-:Y:S01]  /*48d0*/  IMAD.MOV.U32 R9, RZ, RZ, R17 ;  /* 0x000000ffff097224 */ /* 0x000fe200078e0011 */
[----:B------:R-:W1:Y:S03]  /*48e0*/  S2R R18, SR_CTAID.Y ;  /* 0x0000000000127919 */ /* 0x000e660000002600 */
[----:B------:R-:W3:Y:S08]  /*48f0*/  LDC R0, c[0x0][0x630] ;  /* 0x00018c00ff007b82 */ /* 0x000ef00000000800 */
[----:B------:R-:W4:Y:S01]  /*4900*/  LDC.64 R14, c[0x0][0x620] ;  /* 0x00018800ff0e7b82 */ /* 0x000f220000000a00 */
[----:B0-----:R-:W-:-:S04]  /*4910*/  ISETP.NE.U32.AND P0, PT, R10, RZ, PT ;  /* 0x000000ff0a00720c */ /* 0x001fc80003f05070 */
[----:B------:R-:W-:-:S13]  /*4920*/  ISETP.NE.AND.EX P0, PT, R11, RZ, PT, P0 ;  /* 0x000000ff0b00720c */ /* 0x000fda0003f05300 */
[----:B-1234-:R-:W-:Y:S05]  /*4930*/  @!P0 BRA `(.L_x_96) ;  /* 0x0000000000288947 */ /* 0x01efea0003800000 */
[----:B------:R-:W0:Y:S02]  /*4940*/  LDC R3, c[0x0][0x634] ;  /* 0x00018d00ff037b82 */ /* 0x000e240000000800 */
[----:B0-----:R-:W-:-:S05]  /*4950*/  IADD3 R3, P0, R16, R3, RZ ;  /* 0x0000000310037210 */ /* 0x001fca0007f1e0ff */
        /* <DEDUP_REMOVED lines=8> */
.L_x_96:
[-CC-:B------:R-:W-:Y:S01]  /*49e0*/  SHF.R.U64 R19, R8, R0.reuse, R9.reuse ;  /* 0x0000000008137219 */ /* 0x180fe20000001209 */
[----:B------:R-:W0:Y:S01]  /*49f0*/  LDC.64 R24, c[0x0][0x640] ;  /* 0x00019000ff187b82 */ /* 0x000e220000000a00 */
[----:B------:R-:W-:Y:S01]  /*4a00*/  SHF.R.U32.HI R0, RZ, R0, R9 ;  /* 0x00000000ff007219 */ /* 0x000fe20000011609 */
[----:B------:R-:W-:Y:S01]  /*4a10*/  ULDC UR4, c[0x0][0x150] ;  /* 0x0000540000047ab9 */ /* 0x000fe20000000800 */
[----:B------:R-:W-:Y:S02]  /*4a20*/  IADD3 R3, P0, RZ, -R19, RZ ;  /* 0x80000013ff037210 */ /* 0x000fe40007f1e0ff */
[----:B------:R-:W-:-:S03]  /*4a30*/  I2FP.F32.U32 R7, R12 ;  /* 0x0000000c00077245 */ /* 0x000fc60000201000 */
[----:B------:R-:W1:Y:S01]  /*4a40*/  LDC R6, c[0x0][0x618] ;  /* 0x00018600ff067b82 */ /* 0x000e620000000800 */
[----:B------:R-:W-:Y:S02]  /*4a50*/  IMAD.X R5, RZ, RZ, ~R0, P0 ;  /* 0x000000ffff057224 */ /* 0x000fe400000e0e00 */
[----:B------:R-:W-:Y:S01]  /*4a60*/  FMUL R7, R7, UR4 ;  /* 0x0000000407077c20 */ /* 0x000fe20008400000 */
[----:B------:R-:W-:Y:S01]  /*4a70*/  ULDC UR4, c[0x0][0x154] ;  /* 0x0000550000047ab9 */ /* 0x000fe20000000800 */
[-C--:B------:R-:W-:Y:S02]  /*4a80*/  IMAD R0, R5, R14.reuse, RZ ;  /* 0x0000000e05007224 */ /* 0x080fe400078e02ff */
[C---:B------:R-:W-:Y:S01]  /*4a90*/  IMAD.WIDE.U32 R4, R3.reuse, R14, R16 ;  /* 0x0000000e03047225 */ /* 0x040fe200078e0010 */
[----:B------:R-:W2:Y:S01]  /*4aa0*/  LDC R8, c[0x0][0x608] ;  /* 0x00018200ff087b82 */ /* 0x000ea20000000800 */
[----:B------:R-:W3:Y:S02]  /*4ab0*/  F2I.U32.TRUNC.NTZ R7, R7 ;  /* 0x0000000700077305 */ /* 0x000ee4000020f000 */
[----:B------:R-:W-:Y:S01]  /*4ac0*/  IMAD R3, R3, R15, R0 ;  /* 0x0000000f03037224 */ /* 0x000fe200078e0200 */
[----:B------:R-:W-:-:S03]  /*4ad0*/  I2FP.F32.U32 R0, R18 ;  /* 0x0000001200007245 */ /* 0x000fc60000201000 */
[----:B------:R-:W-:Y:S01]  /*4ae0*/  IMAD.IADD R3, R5, 0x1, R3 ;  /* 0x0000000105037824 */ /* 0x000fe200078e0203 */
[----:B------:R-:W4:Y:S01]  /*4af0*/  LDC R11, c[0x0][0x658] ;  /* 0x00019600ff0b7b82 */ /* 0x000f220000000800 */
[----:B0-----:R-:W-:-:S04]  /*4b00*/  ISETP.NE.U32.AND P0, PT, R24, RZ, PT ;  /* 0x000000ff1800720c */ /* 0x001fc80003f05070 */
[----:B------:R-:W-:-:S03]  /*4b10*/  ISETP.NE.AND.EX P0, PT, R25, RZ, PT, P0 ;  /* 0x000000ff1900720c */ /* 0x000fc60003f05300 */
[----:B------:R-:W0:Y:S01]  /*4b20*/  LDC R9, c[0x0][0x144] ;  /* 0x00005100ff097b82 */ /* 0x000e220000000800 */
[-C--:B-1----:R-:W-:Y:S01]  /*4b30*/  SHF.R.U64 R10, R4, R6.reuse, R3 ;  /* 0x00000006040a7219 */ /* 0x082fe20000001203 */
[----:B---3--:R-:W-:Y:S01]  /*4b40*/  IMAD.MOV R7, RZ, RZ, -R7 ;  /* 0x000000ffff077224 */ /* 0x008fe200078e0a07 */
[----:B------:R-:W-:Y:S01]  /*4b50*/  SHF.R.U32.HI R3, RZ, R6, R3 ;  /* 0x00000006ff037219 */ /* 0x000fe20000011603 */
[----:B------:R-:W-:-:S04]  /*4b60*/  FMUL R6, R0, UR4 ;  /* 0x0000000400067c20 */ /* 0x000fc80008400000 */
[----:B------:R-:W1:Y:S01]  /*4b70*/  LDC R21, c[0x0][0x148] ;  /* 0x00005200ff157b82 */ /* 0x000e620000000800 */
[----:B------:R3:W0:Y:S01]  /*4b80*/  F2I.U32.TRUNC.NTZ R14, R6 ;  /* 0x00000006000e7305 */ /* 0x000622000020f000 */
[-CC-:B--2---:R-:W-:Y:S02]  /*4b90*/  SHF.R.U64 R13, R10, R8.reuse, R3.reuse ;  /* 0x000000080a0d7219 */ /* 0x184fe40000001203 */
[----:B------:R-:W-:-:S04]  /*4ba0*/  SHF.R.U32.HI R0, RZ, R8, R3 ;  /* 0x00000008ff007219 */ /* 0x000fc80000011603 */
[----:B------:R-:W2:Y:S01]  /*4bb0*/  LDC R20, c[0x0][0x648] ;  /* 0x00019200ff147b82 */ /* 0x000ea20000000800 */
[-CC-:B----4-:R-:W-:Y:S02]  /*4bc0*/  SHF.R.U64 R15, R13, R11.reuse, R0.reuse ;  /* 0x0000000b0d0f7219 */ /* 0x190fe40000001200 */
[----:B------:R-:W-:-:S03]  /*4bd0*/  SHF.R.U32.HI R5, RZ, R11, R0 ;  /* 0x0000000bff057219 */ /* 0x000fc60000011600 */
[----:B------:R-:W-:Y:S02]  /*4be0*/  IMAD.MOV.U32 R4, RZ, RZ, R15 ;  /* 0x000000ffff047224 */ /* 0x000fe400078e000f */
[----:B------:R-:W4:Y:S01]  /*4bf0*/  LDC R26, c[0x0][0x638] ;  /* 0x00018e00ff1a7b82 */ /* 0x000f220000000800 */
[----:B0-----:R-:W-:-:S07]  /*4c00*/  IMAD R22, R9, R7, R12 ;  /* 0x0000000709167224 */ /* 0x001fce00078e020c */
[----:B------:R-:W0:Y:S08]  /*4c10*/  LDC R27, c[0x0][0x610] ;  /* 0x00018400ff1b7b82 */ /* 0x000e300000000800 */
[----:B------:R-:W0:Y:S01]  /*4c20*/  LDC R28, c[0x0][0x600] ;  /* 0x00018000ff1c7b82 */ /* 0x000e220000000800 */
[----:B-123--:R-:W-:Y:S05]  /*4c30*/  @!P0 BRA `(.L_x_97) ;  /* 0x0000000000288947 */ /* 0x00efea0003800000 */
[----:B------:R-:W1:Y:S02]  /*4c40*/  LDC R0, c[0x0][0x64c] ;  /* 0x00019300ff007b82 */ /* 0x000e640000000800 */
[----:B-1----:R-:W-:-:S05]  /*4c50*/  IADD3 R3, P0, R15, R0, RZ ;  /* 0x000000000f037210 */ /* 0x002fca0007f1e0ff */
        /* <DEDUP_REMOVED lines=8> */
.L_x_97:
[----:B------:R-:W-:Y:S01]  /*4ce0*/  ISETP.NE.AND P0, PT, R2, 0x1, PT ;  /* 0x000000010200780c */ /* 0x000fe20003f05270 */
[----:B------:R-:W-:Y:S01]  /*4cf0*/  IMAD.MOV R14, RZ, RZ, -R14 ;  /* 0x000000ffff0e7224 */ /* 0x000fe200078e0a0e */
[----:B------:R-:W-:Y:S02]  /*4d00*/  SHF.R.U64 R0, R4, R20, R5 ;  /* 0x0000001404007219 */ /* 0x000fe40000001205 */
[----:B------:R-:W-:Y:S02]  /*4d10*/  LOP3.LUT R3, R13, R68, RZ, 0xc0, !PT ;  /* 0x000000440d037212 */ /* 0x000fe400078ec0ff */
[----:B------:R-:W-:Y:S01]  /*4d20*/  LOP3.LUT R5, R10, R67, RZ, 0xc0, !PT ;  /* 0x000000430a057212 */ /* 0x000fe200078ec0ff */
[----:B------:R-:W-:Y:S02]  /*4d30*/  IMAD.MOV R4, RZ, RZ, -R0 ;  /* 0x000000ffff047224 */ /* 0x000fe400078e0a00 */
[----:B------:R-:W-:Y:S02]  /*4d40*/  IMAD R3, R64, R0, R3 ;  /* 0x0000000040037224 */ /* 0x000fe400078e0203 */
[----:B----4-:R-:W-:-:S02]  /*4d50*/  IMAD R0, R4, R26, R15 ;  /* 0x0000001a04007224 */ /* 0x010fc400078e020f */
[----:B------:R-:W-:Y:S02]  /*4d60*/  @P0 IMAD R22, R21, R14, R18 ;  /* 0x0000000e15160224 */ /* 0x000fe400078e0212 */
[----:B------:R-:W-:Y:S02]  /*4d70*/  IMAD.MOV.U32 R4, RZ, RZ, 0x1 ;  /* 0x00000001ff047424 */ /* 0x000fe400078e00ff */
[----:B0-----:R-:W-:Y:S02]  /*4d80*/  IMAD R22, R3, R27, R22 ;  /* 0x0000001b03167224 */ /* 0x001fe400078e0216 */
[----:B------:R-:W-:Y:S01]  /*4d90*/  IMAD R3, R0, R28, R5 ;  /* 0x0000001c00037224 */ /* 0x000fe200078e0205 */
[----:B------:R-:W-:-:S04]  /*4da0*/  PRMT R0, R4, 0x7610, R0 ;  /* 0x0000761004007816 */ /* 0x000fc80000000000 */
[----:B------:R-:W-:Y:S02]  /*4db0*/  SEL R18, R3, R22, !P0 ;  /* 0x0000001603127207 */ /* 0x000fe40004000000 */
[----:B------:R-:W-:-:S07]  /*4dc0*/  SEL R22, R22, R3, !P0 ;  /* 0x0000000316167207 */ /* 0x000fce0004000000 */
.L_x_95:
[----:B------:R-:W-:Y:S01]  /*4dd0*/  UIMAD.WIDE.U32 UR4, UR36, 0x24924925, URZ ;  /* 0x24924925240478a5 */ /* 0x000fe2000f8e003f */
[----:B------:R-:W-:Y:S02]  /*4de0*/  LOP3.LUT P0, RZ, R0, 0xff, RZ, 0xc0, !PT ;  /* 0x000000ff00ff7812 */ /* 0x000fe4000780c0ff */
[----:B------:R-:W-:Y:S01]  /*4df0*/  LOP3.LUT R75, R75, 0x1, RZ, 0x3c, !PT ;  /* 0x000000014b4b7812 */ /* 0x000fe200078e3cff */
[----:B------:R-:W-:-:S04]  /*4e00*/  UIADD3 UR4, UR36, -UR5, URZ ;  /* 0x8000000524047290 */ /* 0x000fc8000fffe03f */
[----:B------:R-:W-:-:S04]  /*4e10*/  ULEA.HI UR4, UR4, UR5, URZ, 0x1f ;  /* 0x0000000504047291 */ /* 0x000fc8000f8ff83f */
[----:B------:R-:W-:-:S04]  /*4e20*/  USHF.R.U32.HI UR4, URZ, 0x2, UR4 ;  /* 0x000000023f047899 */ /* 0x000fc80008011604 */
[----:B------:R-:W-:Y:S01]  /*4e30*/  UIMAD UR36, UR4, -0x7, UR36 ;  /* 0xfffffff9042478a4 */ /* 0x000fe2000f8e0224 */
[----:B------:R-:W-:Y:S11]  /*4e40*/  @P0 BRA `(.L_x_98) ;  /* 0xffffffc400f40947 */ /* 0x000ff6000383ffff */
[----:B------:R-:W-:Y:S05]  /*4e50*/  EXIT ;  /* 0x000000000000794d */ /* 0x000fea0003800000 */
.L_x_13:
[----:B------:R-:W-:-:S08]  /*4e60*/  ISETP.NE.AND P0, PT, R14, RZ, PT ;  /* 0x000000ff0e00720c */ /* 0x000fd00003f05270 */
[----:B0-----:R-:W0:-:S00]  /*4e70*/  USETMAXREG.DEALLOC.CTAPOOL 0x28 ;  /* 0x00000028000079c8 */ /* 0x001e0000080e0500 */
[----:B------:R-:W-:Y:S05]  /*4e80*/  @P0 EXIT ;  /* 0x000000000000094d */ /* 0x000fea0003800000 */
[----:B0-----:R-:W-:Y:S01]  /*4e90*/  LOP3.LUT P0, RZ, R3, 0xff, RZ, 0xc0, !PT ;  /* 0x000000ff03ff7812 */ /* 0x001fe2000780c0ff */
[----:B------:R-:W-:Y:S02]  /*4ea0*/  IMAD.MOV.U32 R3, RZ, RZ, 0x1 ;  /* 0x00000001ff037424 */ /* 0x000fe400078e00ff */
[----:B------:R-:W-:-:S10]  /*4eb0*/  IMAD.MOV.U32 R8, RZ, RZ, RZ ;  /* 0x000000ffff087224 */ /* 0x000fd400078e00ff */
[----:B------:R-:W-:Y:S05]  /*4ec0*/  @!P0 BRA `(.L_x_99) ;  /* 0x0000000c00948947 */ /* 0x000fea0003800000 */
[----:B------:R-:W-:Y:S01]  /*4ed0*/  LOP3.LUT P0, RZ, R4, 0x1f, RZ, 0xc0, !PT ;  /* 0x0000001f04ff7812 */ /* 0x000fe2000780c0ff */
[----:B------:R-:W-:Y:S01]  /*4ee0*/  ULDC UR21, c[0x0][0x658] ;  /* 0x0001960000157ab9 */ /* 0x000fe20000000800 */
[----:B------:R-:W-:Y:S01]  /*4ef0*/  UMOV UR4, 0xffffffff ;  /* 0xffffffff00047882 */ /* 0x000fe20000000000 */
[----:B------:R-:W-:Y:S01]  /*4f00*/  BSSY B0, `(.L_x_99) ;  /* 0x00000e1000007945 */ /* 0x000fe20003800000 */
[----:B------:R-:W-:Y:S01]  /*4f10*/  USHF.L.U32 UR4, UR4, UR21, URZ ;  /* 0x0000001504047299 */ /* 0x000fe2000800063f */
[C---:B------:R-:W-:Y:S01]  /*4f20*/  ISETP.NE.AND P2, PT, R5.reuse, RZ, PT ;  /* 0x000000ff0500720c */ /* 0x040fe20003f45270 */
[----:B------:R-:W-:Y:S01]  /*4f30*/  IMAD.MOV.U32 R10, RZ, RZ, 0x1 ;  /* 0x00000001ff0a7424 */ /* 0x000fe200078e00ff */
[----:B------:R-:W-:Y:S01]  /*4f40*/  ISETP.NE.OR P0, PT, R5, RZ, !P0 ;  /* 0x000000ff0500720c */ /* 0x000fe20004705670 */
[----:B------:R-:W-:Y:S01]  /*4f50*/  IMAD.MOV.U32 R3, RZ, RZ, 0x1 ;  /* 0x00000001ff037424 */ /* 0x000fe200078e00ff */
[----:B------:R-:W-:Y:S01]  /*4f60*/  LOP3.LUT R9, R23, 0x2, RZ, 0xfc, !PT ;  /* 0x0000000217097812 */ /* 0x000fe200078efcff */
[----:B------:R-:W-:Y:S01]  /*4f70*/  IMAD.MOV.U32 R8, RZ, RZ, RZ ;  /* 0x000000ffff087224 */ /* 0x000fe200078e00ff */
[----:B------:R-:W-:Y:S01]  /*4f80*/  ULDC UR13, c[0x0][0x600] ;  /* 0x00018000000d7ab9 */ /* 0x000fe20000000800 */
[----:B------:R-:W-:Y:S01]  /*4f90*/  UMOV UR5, 0x1 ;  /* 0x0000000100057882 */ /* 0x000fe20000000000 */
[----:B------:R-:W-:-:S02]  /*4fa0*/  UIADD3 UR23, UR37, 0x1, URZ ;  /* 0x0000000125177890 */ /* 0x000fc4000fffe03f */
[----:B------:R-:W-:Y:S02]  /*4fb0*/  UIADD3 UR13, UR13, -0x1, URZ ;  /* 0xffffffff0d0d7890 */ /* 0x000fe4000fffe03f */
[----:B------:R-:W-:Y:S02]  /*4fc0*/  USHF.L.U32 UR21, UR5, UR21, URZ ;  /* 0x0000001505157299 */ /* 0x000fe4000800063f */
[----:B------:R-:W-:Y:S01]  /*4fd0*/  ULOP3.LUT UR22, URZ, UR4, URZ, 0x33, !UPT ;  /* 0x000000043f167292 */ /* 0x000fe2000f8e333f */
[----:B------:R-:W-:-:S11]  /*4fe0*/  ULDC.64 UR14, c[0x0][0x198] ;  /* 0x00006600000e7ab9 */ /* 0x000fd60000000a00 */
.L_x_111:
[----:B------:R-:W-:-:S03]  /*4ff0*/  UMOV UR4, 0xffffffff ;  /* 0xffffffff00047882 */ /* 0x000fc60000000000 */
[----:B------:R-:W-:Y:S05]  /*5000*/  BRA.DIV UR4, `(.L_x_100) ;  /* 0x0000001204cc7947 */ /* 0x000fea000b800000 */
[----:B------:R-:W-:-:S13]  /*5010*/  ELECT P6, URZ, PT ;  /* 0x00000000003f782f */ /* 0x000fda00038c0000 */
.L_x_127:
[----:B------:R-:W0:Y:S01]  /*5020*/  LDC R4, c[0x0][0x28c] ;  /* 0x0000a300ff047b82 */ /* 0x000e220000000800 */
[----:B------:R-:W-:Y:S01]  /*5030*/  BSSY B1, `(.L_x_101) ;  /* 0x0000057000017945 */ /* 0x000fe20003800000 */
[----:B0-----:R-:W-:-:S13]  /*5040*/  ISETP.LT.OR P6, PT, R4, 0x1, !P6 ;  /* 0x000000010400780c */ /* 0x001fda00077c1670 */
[----:B------:R-:W-:Y:S05]  /*5050*/  @P6 BRA `(.L_x_102) ;  /* 0x0000000400506947 */ /* 0x000fea0003800000 */
[----:B------:R-:W-:Y:S02]  /*5060*/  IMAD.SHL.U32 R22, R22, 0x40, RZ ;  /* 0x0000004016167824 */ /* 0x000fe400078e00ff */
[----:B------:R-:W-:Y:S02]  /*5070*/  IMAD.SHL.U32 R18, R18, 0x40, RZ ;  /* 0x0000004012127824 */ /* 0x000fe400078e00ff */
[----:B------:R-:W-:Y:S02]  /*5080*/  IMAD.MOV.U32 R13, RZ, RZ, RZ ;  /* 0x000000ffff0d7224 */ /* 0x000fe400078e00ff */
[----:B------:R-:W-:Y:S02]  /*5090*/  IMAD.U32 R14, RZ, RZ, UR23 ;  /* 0x00000017ff0e7e24 */ /* 0x000fe4000f8e00ff */
[----:B------:R-:W-:Y:S02]  /*50a0*/  IMAD.MOV.U32 R4, RZ, RZ, R3 ;  /* 0x000000ffff047224 */ /* 0x000fe400078e0003 */
[----:B------:R-:W-:-:S07]  /*50b0*/  IMAD.MOV.U32 R5, RZ, RZ, R8 ;  /* 0x000000ffff057224 */ /* 0x000fce00078e0008 */
.L_x_106:
[----:B------:R-:W0:Y:S01]  /*50c0*/  S2R R7, SR_CgaCtaId ;  /* 0x0000000000077919 */ /* 0x000e220000008800 */
[----:B------:R-:W-:-:S04]  /*50d0*/  MOV R6, 0x400 ;  /* 0x0000040000067802 */ /* 0x000fc80000000f00 */
[----:B0-----:R-:W-:Y:S02]  /*50e0*/  LEA R12, R7, R6, 0x18 ;  /* 0x00000006070c7211 */ /* 0x001fe400078ec0ff */
[----:B------:R-:W-:Y:S01]  /*50f0*/  SHF.L.U32 R6, R4, 0x1f, RZ ;  /* 0x0000001f04067819 */ /* 0x000fe200000006ff */
[----:B------:R-:W0:Y:S02]  /*5100*/  @!P2 LDC R7, c[0x0][0x500] ;  /* 0x00014000ff07ab82 */ /* 0x000e240000000800 */
[----:B------:R-:W-:-:S04]  /*5110*/  IMAD R11, R5, 0x8, R12 ;  /* 0x00000008050b7824 */ /* 0x000fc800078e020c */
[----:B------:R-:W1:Y:S02]  /*5120*/  SYNCS.PHASECHK.TRANS64.TRYWAIT P1, [R11+URZ+0x38], R6 ;  /* 0x000038060b0075a7 */ /* 0x000e64000802017f */
[----:B-1----:R-:W-:Y:S05]  /*5130*/  @!P1 BRA `(.L_x_103) ;  /* 0x0000001000a09947 */ /* 0x002fea0003800000 */
.L_x_128:
[----:B-1----:R-:W-:Y:S01]  /*5140*/  PRMT R6, R9, 0x9910, RZ ;  /* 0x0000991009067816 */ /* 0x002fe200000000ff */
[----:B0-----:R0:W-:Y:S03]  /*5150*/  @!P2 SYNCS.ARRIVE.TRANS64 RZ, [R11+URZ], R7 ;  /* 0x000000070bffa9a7 */ /* 0x0011e6000800003f */
[----:B------:R-:W-:-:S13]  /*5160*/  ISETP.NE.AND P1, PT, R6, 0x2, PT ;  /* 0x000000020600780c */ /* 0x000fda0003f25270 */
[----:B0-----:R-:W-:Y:S05]  /*5170*/  @P1 BRA `(.L_x_104) ;  /* 0x0000000000041947 */ /* 0x001fea0003800000 */
[----:B------:R-:W-:Y:S01]  /*5180*/  BPT.TRAP 0x1 ;  /* 0x000000040000795c */ /* 0x000fe20000300000 */
.L_x_104:
[----:B------:R-:W-:Y:S05]  /*5190*/  @P0 BRA `(.L_x_105) ;  /* 0x0000000000040947 */ /* 0x000fea0003800000 */
[----:B------:R-:W-:Y:S01]  /*51a0*/  BPT.TRAP 0x1 ;  /* 0x000000040000795c */ /* 0x000fe20000300000 */
.L_x_105:
[----:B------:R-:W-:Y:S01]  /*51b0*/  IMAD R12, R5, 0x8000, R12 ;  /* 0x00008000050c7824 */ /* 0x000fe200078e020c */
[----:B------:R-:W-:Y:S01]  /*51c0*/  R2UR UR10, R13 ;  /* 0x000000000d0a72ca */ /* 0x000fe200000e0000 */
[----:B------:R-:W-:Y:S01]  /*51d0*/  UIADD3 UR30, UP0, UR14, 0xf0, URZ ;  /* 0x000000f00e1e7890 */ /* 0x000fe2000ff1e03f */
[----:B------:R-:W-:Y:S01]  /*51e0*/  R2UR UR9, R11 ;  /* 0x000000000b0972ca */ /* 0x000fe200000e0000 */
[----:B------:R-:W-:Y:S01]  /*51f0*/  VIADD R14, R14, 0xffffffff ;  /* 0xffffffff0e0e7836 */ /* 0x000fe20000000000 */
[----:B------:R-:W-:Y:S01]  /*5200*/  R2UR UR18, R12 ;  /* 0x000000000c1272ca */ /* 0x000fe200000e0000 */
[----:B------:R-:W-:Y:S01]  /*5210*/  UIADD3.X UR31, URZ, UR15, URZ, UP0, !UPT ;  /* 0x0000000f3f1f7290 */ /* 0x000fe200087fe43f */
[----:B------:R-:W-:Y:S01]  /*5220*/  R2UR UR11, R22 ;  /* 0x00000000160b72ca */ /* 0x000fe200000e0000 */
[----:B------:R-:W-:Y:S01]  /*5230*/  UIADD3 UR4, UP1, UR14, 0x1f0, URZ ;  /* 0x000001f00e047890 */ /* 0x000fe2000ff3e03f */
[----:B------:R-:W-:Y:S01]  /*5240*/  R2UR UR12, R19 ;  /* 0x00000000130c72ca */ /* 0x000fe200000e0000 */
[----:B------:R-:W-:Y:S01]  /*5250*/  UMOV UR6, 0x0 ;  /* 0x0000000000067882 */ /* 0x000fe20000000000 */
[----:B------:R-:W-:Y:S01]  /*5260*/  R2UR UR35, R18 ;  /* 0x00000000122372ca */ /* 0x000fe200000e0000 */
[----:B------:R-:W-:Y:S01]  /*5270*/  UMOV UR7, 0x10000000 ;  /* 0x1000000000077882 */ /* 0x000fe20000000000 */
[----:B------:R-:W-:Y:S01]  /*5280*/  UIADD3.X UR5, URZ, UR15, URZ, UP1, !UPT ;  /* 0x0000000f3f057290 */ /* 0x000fe20008ffe43f */
[----:B------:R-:W-:Y:S01]  /*5290*/  ISETP.GT.AND P3, PT, R14, 0x1, PT ;  /* 0x000000010e00780c */ /* 0x000fe20003f64270 */
[----:B------:R-:W-:Y:S01]  /*52a0*/  UIADD3 UR58, UR10, 0x20, URZ ;  /* 0x000000200a3a7890 */ /* 0x000fe2000fffe03f */
[----:B------:R-:W-:Y:S01]  /*52b0*/  VIADD R5, R5, 0x1 ;  /* 0x0000000105057836 */ /* 0x000fe20000000000 */
[----:B------:R-:W-:Y:S01]  /*52c0*/  UIADD3 UR50, UR10, 0x40, URZ ;  /* 0x000000400a327890 */ /* 0x000fe2000fffe03f */
[----:B------:R-:W-:Y:S01]  /*52d0*/  VIADD R13, R13, 0x80 ;  /* 0x000000800d0d7836 */ /* 0x000fe20000000000 */
[----:B------:R-:W-:-:S02]  /*52e0*/  UIADD3 UR8, UR18, 0x180, URZ ;  /* 0x0000018012087890 */ /* 0x000fc4000fffe03f */
[----:B------:R-:W-:Y:S01]  /*52f0*/  UIADD3 UR56, UR18, 0x2180, URZ ;  /* 0x0000218012387890 */ /* 0x000fe2000fffe03f */
[C---:B------:R-:W-:Y:S01]  /*5300*/  ISETP.NE.AND P1, PT, R5.reuse, 0x7, PT ;  /* 0x000000070500780c */ /* 0x040fe20003f25270 */
[----:B------:R-:W-:Y:S02]  /*5310*/  UIADD3 UR48, UR18, 0x4180, URZ ;  /* 0x0000418012307890 */ /* 0x000fe4000fffe03f */
[----:B------:R-:W-:Y:S01]  /*5320*/  UIADD3 UR42, UR10, 0x60, URZ ;  /* 0x000000600a2a7890 */ /* 0x000fe2000fffe03f */
[----:B------:R-:W-:Y:S01]  /*5330*/  SEL R7, RZ, 0x1, P1 ;  /* 0x00000001ff077807 */ /* 0x000fe20000800000 */
[----:B------:R-:W-:Y:S01]  /*5340*/  UIADD3 UR40, UR18, 0x6180, URZ ;  /* 0x0000618012287890 */ /* 0x000fe2000fffe03f */
[----:B------:R0:W-:Y:S01]  /*5350*/  UTMALDG.3D [UR8], [UR30], desc[UR6] ;  /* 0x000006081e0075b4 */ /* 0x0001e20008011000 */
[----:B------:R-:W-:Y:S01]  /*5360*/  UIADD3 UR32, UR18, 0x38180, URZ ;  /* 0x0003818012207890 */ /* 0x000fe2000fffe03f */
[----:B------:R-:W-:Y:S01]  /*5370*/  LOP3.LUT R4, R4, R7, RZ, 0x3c, !PT ;  /* 0x0000000704047212 */ /* 0x000fe200078e3cff */
[----:B------:R-:W-:Y:S01]  /*5380*/  UIADD3 UR24, UR18, 0x3a180, URZ ;  /* 0x0003a18012187890 */ /* 0x000fe2000fffe03f */
[----:B------:R-:W-:Y:S01]  /*5390*/  SEL R5, R5, RZ, P1 ;  /* 0x000000ff05057207 */ /* 0x000fe20000800000 */
[----:B------:R-:W-:Y:S01]  /*53a0*/  UIADD3 UR16, UR18, 0x3c180, URZ ;  /* 0x0003c18012107890 */ /* 0x000fe2000fffe03f */
[----:B------:R-:W-:Y:S01]  /*53b0*/  UMOV UR57, UR9 ;  /* 0x0000000900397c82 */ /* 0x000fe20008000000 */
        /* <DEDUP_REMOVED lines=8> */
[----:B------:R1:W-:Y:S01]  /*5440*/  UTMALDG.3D [UR56], [UR30], desc[UR6] ;  /* 0x000006381e0075b4 */ /* 0x0003e20008011000 */
[----:B------:R-:W-:Y:S01]  /*5450*/  UMOV UR33, UR9 ;  /* 0x0000000900217c82 */ /* 0x000fe20008000000 */
[----:B------:R-:W-:Y:S01]  /*5460*/  UMOV UR34, UR10 ;  /* 0x0000000a00227c82 */ /* 0x000fe20008000000 */
[----:B------:R-:W-:Y:S01]  /*5470*/  UMOV UR36, UR12 ;  /* 0x0000000c00247c82 */ /* 0x000fe20008000000 */
[----:B------:R-:W-:Y:S01]  /*5480*/  UMOV UR25, UR9 ;  /* 0x0000000900197c82 */ /* 0x000fe20008000000 */
[----:B------:R-:W-:Y:S01]  /*5490*/  UMOV UR27, UR35 ;  /* 0x00000023001b7c82 */ /* 0x000fe20008000000 */
[----:B------:R-:W-:Y:S01]  /*54a0*/  UMOV UR28, UR12 ;  /* 0x0000000c001c7c82 */ /* 0x000fe20008000000 */
[----:B------:R-:W-:Y:S01]  /*54b0*/  UMOV UR26, UR58 ;  /* 0x0000003a001a7c82 */ /* 0x000fe20008000000 */
[----:B0-----:R-:W-:Y:S01]  /*54c0*/  UIADD3 UR8, UR18, 0x3e180, URZ ;  /* 0x0003e18012087890 */ /* 0x001fe2000fffe03f */
[----:B------:R1:W-:Y:S01]  /*54d0*/  UTMALDG.3D [UR48], [UR30], desc[UR6] ;  /* 0x000006301e0075b4 */ /* 0x0003e20008011000 */
[----:B------:R-:W-:Y:S01]  /*54e0*/  UMOV UR17, UR9 ;  /* 0x0000000900117c82 */ /* 0x000fe20008000000 */
[----:B------:R-:W-:Y:S01]  /*54f0*/  UMOV UR19, UR35 ;  /* 0x0000002300137c82 */ /* 0x000fe20008000000 */
[----:B------:R-:W-:Y:S01]  /*5500*/  UMOV UR20, UR12 ;  /* 0x0000000c00147c82 */ /* 0x000fe20008000000 */
[----:B------:R-:W-:Y:S01]  /*5510*/  UMOV UR18, UR50 ;  /* 0x0000003200127c82 */ /* 0x000fe20008000000 */
[----:B------:R-:W-:Y:S01]  /*5520*/  UMOV UR11, UR35 ;  /* 0x00000023000b7c82 */ /* 0x000fe20008000000 */
[----:B------:R-:W-:Y:S01]  /*5530*/  UMOV UR10, UR42 ;  /* 0x0000002a000a7c82 */ /* 0x000fe20008000000 */
[----:B------:R1:W-:Y:S01]  /*5540*/  UTMALDG.3D [UR40], [UR30], desc[UR6] ;  /* 0x000006281e0075b4 */ /* 0x0003e20008011000 */
[----:B------:R1:W-:Y:S01]  /*5550*/  UTMALDG.3D [UR32], [UR4], desc[UR6] ;  /* 0x00000620040075b4 */ /* 0x0003e20008011000 */
[----:B------:R1:W-:Y:S01]  /*5560*/  UTMALDG.3D [UR24], [UR4], desc[UR6] ;  /* 0x00000618040075b4 */ /* 0x0003e20008011000 */
[----:B------:R1:W-:Y:S01]  /*5570*/  UTMALDG.3D [UR16], [UR4], desc[UR6] ;  /* 0x00000610040075b4 */ /* 0x0003e20008011000 */
[----:B------:R1:W-:Y:S02]  /*5580*/  UTMALDG.3D [UR8], [UR4], desc[UR6] ;  /* 0x00000608040075b4 */ /* 0x0003e40008011000 */
[----:B-1----:R-:W-:Y:S05]  /*5590*/  @P3 BRA `(.L_x_106) ;  /* 0xfffffff800c83947 */ /* 0x002fea000383ffff */
.L_x_102:
[----:B------:R-:W-:Y:S05]  /*55a0*/  BSYNC B1 ;  /* 0x0000000000017941 */ /* 0x000fea0003800000 */
.L_x_101:
[----:B------:R-:W2:Y:S01]  /*55b0*/  LDL.64 R20, [R1] ;  /* 0x0000000001147983 */ /* 0x000ea20000100a00 */
[----:B------:R-:W-:Y:S01]  /*55c0*/  LOP3.LUT P4, RZ, R10, 0xff, RZ, 0xc0, !PT ;  /* 0x000000ff0aff7812 */ /* 0x000fe2000788c0ff */
[----:B------:R-:W-:Y:S01]  /*55d0*/  VIADD R11, R8, UR37 ;  /* 0x00000025080b7c36 */ /* 0x000fe20008000000 */
[----:B------:R-:W-:Y:S01]  /*55e0*/  ULDC.64 UR4, c[0x0][0x650] ;  /* 0x0001940000047ab9 */ /* 0x000fe20000000a00 */
[----:B------:R-:W-:Y:S01]  /*55f0*/  IMAD.U32 R8, RZ, RZ, UR37 ;  /* 0x00000025ff087e24 */ /* 0x000fe2000f8e00ff */
[----:B------:R-:W-:Y:S01]  /*5600*/  UISETP.GE.U32.AND UP0, UPT, UR37, 0x7, UPT ;  /* 0x000000072500788c */ /* 0x000fe2000bf06070 */
[C---:B------:R-:W-:Y:S01]  /*5610*/  IMAD.WIDE.U32 R4, R11.reuse, 0x24924925, RZ ;  /* 0x249249250b047825 */ /* 0x040fe200078e00ff */
[----:B------:R-:W-:Y:S01]  /*5620*/  ISETP.GT.U32.AND P1, PT, R11, 0x6, PT ;  /* 0x000000060b00780c */ /* 0x000fe20003f24070 */
[----:B------:R-:W-:Y:S01]  /*5630*/  BSSY B1, `(.L_x_107) ;  /* 0x000006b000017945 */ /* 0x000fe20003800000 */
[----:B------:R-:W-:Y:S01]  /*5640*/  PRMT R10, RZ, 0x7610, R10 ;  /* 0x00007610ff0a7816 */ /* 0x000fe2000000000a */
[----:B------:R-:W-:Y:S01]  /*5650*/  IMAD.MOV.U32 R22, RZ, RZ, -0x1 ;  /* 0xffffffffff167424 */ /* 0x000fe200078e00ff */
[----:B------:R-:W-:Y:S01]  /*5660*/  ISETP.LT.U32.AND P1, PT, R8, 0x7, P1 ;  /* 0x000000070800780c */ /* 0x000fe20000f21070 */
[----:B------:R-:W-:Y:S01]  /*5670*/  IMAD.MOV.U32 R18, RZ, RZ, -0x1 ;  /* 0xffffffffff127424 */ /* 0x000fe200078e00ff */
[----:B------:R-:W-:Y:S01]  /*5680*/  PLOP3.LUT P3, PT, PT, PT, UP0, 0x80, 0x0 ;  /* 0x000000000000781c */ /* 0x000fe20003f6f008 */
[----:B------:R-:W0:Y:S01]  /*5690*/  @P4 S2R R7, SR_CgaCtaId ;  /* 0x0000000000074919 */ /* 0x000e220000008800 */
[----:B------:R-:W-:Y:S01]  /*56a0*/  SEL R4, RZ, 0x1, !P1 ;  /* 0x00000001ff047807 */ /* 0x000fe20004800000 */
[----:B------:R-:W-:Y:S01]  /*56b0*/  IMAD.MOV.U32 R19, RZ, RZ, -0x1 ;  /* 0xffffffffff137424 */ /* 0x000fe200078e00ff */
[----:B------:R-:W-:-:S02]  /*56c0*/  @P4 MOV R6, 0x400 ;  /* 0x0000040000064802 */ /* 0x000fc40000000f00 */
[----:B------:R-:W-:Y:S02]  /*56d0*/  LOP3.LUT R3, R3, R4, RZ, 0x3c, !PT ;  /* 0x0000000403037212 */ /* 0x000fe400078e3cff */
[----:B------:R-:W-:Y:S02]  /*56e0*/  PRMT R4, RZ, 0x7610, R4 ;  /* 0x00007610ff047816 */ /* 0x000fe40000000004 */
[----:B0-----:R-:W-:Y:S01]  /*56f0*/  @P4 LEA R6, R7, R6, 0x18 ;  /* 0x0000000607064211 */ /* 0x001fe200078ec0ff */
[----:B------:R-:W-:-:S03]  /*5700*/  IMAD.IADD R7, R11, 0x1, -R5 ;  /* 0x000000010b077824 */ /* 0x000fc600078e0a05 */
[----:B------:R0:W-:Y:S02]  /*5710*/  @P4 SYNCS.ARRIVE.TRANS64.A1T0 RZ, [R6+URZ+0xa8], RZ ;  /* 0x0000a8ff06ff49a7 */ /* 0x0001e4000810003f */
[----:B------:R-:W-:-:S04]  /*5720*/  LEA.HI R7, R7, R5, RZ, 0x1f ;  /* 0x0000000507077211 */ /* 0x000fc800078ff8ff */
[----:B------:R-:W-:-:S04]  /*5730*/  SHF.R.U32.HI R8, RZ, 0x2, R7 ;  /* 0x00000002ff087819 */ /* 0x000fc80000011607 */
[----:B------:R-:W-:Y:S01]  /*5740*/  @P3 LOP3.LUT R3, R3, 0x1, R8, 0x78, !PT ;  /* 0x0000000103033812 */ /* 0x000fe200078e7808 */
[----:B------:R-:W-:Y:S01]  /*5750*/  IMAD R8, R8, -0x7, R11 ;  /* 0xfffffff908087824 */ /* 0x000fe200078e020b */
[----:B--2---:R-:W-:-:S05]  /*5760*/  IADD3 R16, P1, R16, R20, RZ ;  /* 0x0000001410107210 */ /* 0x004fca0007f3e0ff */
[----:B------:R-:W-:Y:S01]  /*5770*/  IMAD.X R17, R17, 0x1, R0, P1 ;  /* 0x0000000111117824 */ /* 0x000fe200008e0600 */
[----:B------:R-:W-:-:S04]  /*5780*/  ISETP.GE.U32.AND P1, PT, R16, UR4, PT ;  /* 0x0000000410007c0c */ /* 0x000fc8000bf26070 */
[----:B------:R-:W-:-:S13]  /*5790*/  ISETP.GE.U32.AND.EX P1, PT, R17, UR5, PT, P1 ;  /* 0x0000000511007c0c */ /* 0x000fda000bf26110 */
[----:B0-----:R-:W-:Y:S05]  /*57a0*/  @P1 BRA `(.L_x_108) ;  /* 0x00000004004c1947 */ /* 0x001fea0003800000 */
[----:B------:R-:W0:Y:S01]  /*57b0*/  S2R R12, SR_CTAID.X ;  /* 0x00000000000c7919 */ /* 0x000e220000002500 */
[----:B------:R-:W-:Y:S01]  /*57c0*/  ULDC.64 UR4, c[0x0][0x628] ;  /* 0x00018a0000047ab9 */ /* 0x000fe20000000a00 */
[----:B------:R-:W1:Y:S01]  /*57d0*/  LDC R13, c[0x0][0x144] ;  /* 0x00005100ff0d7b82 */ /* 0x000e620000000800 */
[----:B------:R-:W-:Y:S01]  /*57e0*/  ISETP.NE.U32.AND P1, PT, RZ, UR4, PT ;  /* 0x00000004ff007c0c */ /* 0x000fe2000bf25070 */
[----:B------:R-:W2:Y:S01]  /*57f0*/  S2R R11, SR_CTAID.Y ;  /* 0x00000000000b7919 */ /* 0x000ea20000002600 */
[----:B------:R-:W-:Y:S01]  /*5800*/  ULDC UR6, c[0x0][0x150] ;  /* 0x0000540000067ab9 */ /* 0x000fe20000000800 */
[----:B------:R-:W-:Y:S01]  /*5810*/  ULDC UR7, c[0x0][0x630] ;  /* 0x00018c0000077ab9 */ /* 0x000fe20000000800 */
[----:B------:R-:W-:Y:S01]  /*5820*/  ISETP.NE.AND.EX P1, PT, RZ, UR5, PT, P1 ;  /* 0x00000005ff007c0c */ /* 0x000fe2000bf25310 */
[----:B------:R-:W-:Y:S01]  /*5830*/  IMAD.MOV.U32 R4, RZ, RZ, R16 ;  /* 0x000000ffff047224 */ /* 0x000fe200078e0010 */
[----:B0-----:R-:W-:-:S05]  /*5840*/  I2FP.F32.U32 R5, R12 ;  /* 0x0000000c00057245 */ /* 0x001fca0000201000 */
[----:B------:R-:W-:Y:S01]  /*5850*/  FMUL R14, R5, UR6 ;  /* 0x00000006050e7c20 */ /* 0x000fe20008400000 */
[----:B------:R-:W-:-:S05]  /*5860*/  IMAD.MOV.U32 R5, RZ, RZ, R17 ;  /* 0x000000ffff057224 */ /* 0x000fca00078e0011 */
[----:B--2---:R-:W-:Y:S05]  /*5870*/  @!P1 BRA `(.L_x_109) ;  /* 0x0000000000289947 */ /* 0x004fea0003800000 */
[----:B------:R-:W-:Y:S02]  /*5880*/  ULDC UR6, c[0x0][0x634] ;  /* 0x00018d0000067ab9 */ /* 0x000fe40000000800 */
[----:B------:R-:W-:-:S05]  /*5890*/  IADD3 R5, P1, R16, UR6, RZ ;  /* 0x0000000610057c10 */ /* 0x000fca000ff3e0ff */
[----:B------:R-:W-:-:S04]  /*58a0*/  IMAD.X R15, RZ, RZ, R17, P1 ;  /* 0x000000ffff0f7224 */ /* 0x000fc800008e0611 */
[----:B------:R-:W-:-:S04]  /*58b0*/  IMAD.WIDE.U32 R6, R15, UR4, RZ ;  /* 0x000000040f067c25 */ /* 0x000fc8000f8e00ff */
[----:B------:R-:W-:-:S04]  /*58c0*/  IMAD.WIDE.U32 R6, P1, R5, UR5, R6 ;  /* 0x0000000505067c25 */ /* 0x000fc8000f820006 */
[----:B------:R-:W-:-:S04]  /*58d0*/  IMAD.WIDE.U32 R4, R5, UR4, RZ ;  /* 0x0000000405047c25 */ /* 0x000fc8000f8e00ff */
[----:B------:R-:W-:Y:S01]  /*58e0*/  IMAD.MOV.U32 R4, RZ, RZ, R7 ;  /* 0x000000ffff047224 */ /* 0x000fe200078e0007 */
[----:B------:R-:W-:Y:S01]  /*58f0*/  IADD3 RZ, P3, R5, R6, RZ ;  /* 0x0000000605ff7210 */ /* 0x000fe20007f7e0ff */
[----:B------:R-:W-:-:S04]  /*5900*/  IMAD.X R5, RZ, RZ, RZ, P1 ;  /* 0x000000ffff057224 */ /* 0x000fc800008e06ff */
[----:B------:R-:W-:-:S08]  /*5910*/  IMAD.WIDE.U32.X R4, R15, UR5, R4, P3 ;  /* 0x000000050f047c25 */ /* 0x000fd000098e0404 */
.L_x_109:
[--C-:B------:R-:W-:Y:S01]  /*5920*/  SHF.R.U64 R19, R4, UR7, R5.reuse ;  /* 0x0000000704137c19 */ /* 0x100fe20008001205 */
[----:B------:R-:W0:Y:S01]  /*5930*/  F2I.U32.TRUNC.NTZ R14, R14 ;  /* 0x0000000e000e7305 */ /* 0x000e22000020f000 */
[----:B------:R-:W-:Y:S01]  /*5940*/  SHF.R.U32.HI R4, RZ, UR7, R5 ;  /* 0x00000007ff047c19 */ /* 0x000fe20008011605 */
[----:B------:R-:W-:Y:S01]  /*5950*/  ULDC.64 UR4, c[0x0][0x620] ;  /* 0x0001880000047ab9 */ /* 0x000fe20000000a00 */
[----:B------:R-:W-:Y:S01]  /*5960*/  IADD3 R7, P1, RZ, -R19, RZ ;  /* 0x80000013ff077210 */ /* 0x000fe20007f3e0ff */
[----:B------:R-:W-:Y:S01]  /*5970*/  ULDC.64 UR6, c[0x0][0x640] ;  /* 0x0001900000067ab9 */ /* 0x000fe20000000a00 */
[----:B------:R-:W2:Y:S03]  /*5980*/  LDC R18, c[0x0][0x148] ;  /* 0x00005200ff127b82 */ /* 0x000ea60000000800 */
[----:B------:R-:W-:Y:S01]  /*5990*/  IMAD.X R4, RZ, RZ, ~R4, P1 ;  /* 0x000000ffff047224 */ /* 0x000fe200008e0e04 */
[----:B------:R-:W-:-:S03]  /*59a0*/  ISETP.NE.U32.AND P1, PT, RZ, UR6, PT ;  /* 0x00000006ff007c0c */ /* 0x000fc6000bf25070 */
[----:B------:R-:W-:Y:S01]  /*59b0*/  IMAD R6, R4, UR4, RZ ;  /* 0x0000000404067c24 */ /* 0x000fe2000f8e02ff */
[----:B------:R-:W-:Y:S01]  /*59c0*/  ISETP.NE.AND.EX P1, PT, RZ, UR7, PT, P1 ;  /* 0x00000007ff007c0c */ /* 0x000fe2000bf25310 */
[----:B------:R-:W-:Y:S01]  /*59d0*/  IMAD.WIDE.U32 R4, R7, UR4, R16 ;  /* 0x0000000407047c25 */ /* 0x000fe2000f8e0010 */
[----:B------:R-:W-:-:S03]  /*59e0*/  ULDC UR4, c[0x0][0x618] ;  /* 0x0001860000047ab9 */ /* 0x000fc60000000800 */
[----:B------:R-:W-:Y:S01]  /*59f0*/  IMAD R7, R7, UR5, R6 ;  /* 0x0000000507077c24 */ /* 0x000fe2000f8e0206 */
[----:B------:R-:W-:Y:S01]  /*5a00*/  ULDC UR5, c[0x0][0x154] ;  /* 0x0000550000057ab9 */ /* 0x000fe20000000800 */
[----:B0-----:R-:W-:Y:S02]  /*5a10*/  IMAD.MOV R6, RZ, RZ, -R14 ;  /* 0x000000ffff067224 */ /* 0x001fe400078e0a0e */
[----:B------:R-:W-:Y:S02]  /*5a20*/  IMAD.IADD R5, R5, 0x1, R7 ;  /* 0x0000000105057824 */ /* 0x000fe400078e0207 */
[----:B-1----:R-:W-:Y:S01]  /*5a30*/  IMAD R12, R13, R6, R12 ;  /* 0x000000060d0c7224 */ /* 0x002fe200078e020c */
[----:B------:R-:W-:Y:S02]  /*5a40*/  I2FP.F32.U32 R6, R11 ;  /* 0x0000000b00067245 */ /* 0x000fe40000201000 */
[--C-:B------:R-:W-:Y:S02]  /*5a50*/  SHF.R.U64 R13, R4, UR4, R5.reuse ;  /* 0x00000004040d7c19 */ /* 0x100fe40008001205 */
[----:B------:R-:W-:Y:S01]  /*5a60*/  SHF.R.U32.HI R4, RZ, UR4, R5 ;  /* 0x00000004ff047c19 */ /* 0x000fe20008011605 */
[----:B------:R-:W-:Y:S01]  /*5a70*/  FMUL R6, R6, UR5 ;  /* 0x0000000506067c20 */ /* 0x000fe20008400000 */
[----:B------:R-:W-:-:S02]  /*5a80*/  ULDC UR4, c[0x0][0x608] ;  /* 0x0001820000047ab9 */ /* 0x000fc40000000800 */
[--C-:B------:R-:W-:Y:S01]  /*5a90*/  SHF.R.U64 R15, R13, UR4, R4.reuse ;  /* 0x000000040d0f7c19 */ /* 0x100fe20008001204 */
[----:B------:R0:W1:Y:S01]  /*5aa0*/  F2I.U32.TRUNC.NTZ R20, R6 ;  /* 0x0000000600147305 */ /* 0x000062000020f000 */
[----:B------:R-:W-:Y:S01]  /*5ab0*/  SHF.R.U32.HI R4, RZ, UR4, R4 ;  /* 0x00000004ff047c19 */ /* 0x000fe20008011604 */
[----:B------:R-:W-:-:S03]  /*5ac0*/  ULDC UR4, c[0x0][0x658] ;  /* 0x0001960000047ab9 */ /* 0x000fc60000000800 */
[--C-:B------:R-:W-:Y:S02]  /*5ad0*/  SHF.R.U64 R14, R15, UR4, R4.reuse ;  /* 0x000000040f0e7c19 */ /* 0x100fe40008001204 */
[----:B------:R-:W-:-:S03]  /*5ae0*/  SHF.R.U32.HI R21, RZ, UR4, R4 ;  /* 0x00000004ff157c19 */ /* 0x000fc60008011604 */
[----:B------:R-:W-:Y:S02]  /*5af0*/  IMAD.MOV.U32 R4, RZ, RZ, R14 ;  /* 0x000000ffff047224 */ /* 0x000fe400078e000e */
[----:B------:R-:W-:Y:S01]  /*5b00*/  IMAD.MOV.U32 R5, RZ, RZ, R21 ;  /* 0x000000ffff057224 */ /* 0x000fe200078e0015 */
[----:B0-----:R-:W-:Y:S06]  /*5b10*/  @!P1 BRA `(.L_x_110) ;  /* 0x0000000000289947 */ /* 0x001fec0003800000 */
        /* <DEDUP_REMOVED lines=10> */
.L_x_110:
[----:B------:R-:W-:Y:S01]  /*5bc0*/  ISETP.NE.AND P1, PT, R2, 0x1, PT ;  /* 0x000000010200780c */ /* 0x000fe20003f25270 */
[----:B------:R-:W-:Y:S01]  /*5bd0*/  ULDC UR4, c[0x0][0x648] ;  /* 0x0001920000047ab9 */ /* 0x000fe20000000800 */
[----:B------:R-:W-:Y:S01]  /*5be0*/  LOP3.LUT R15, R15, UR22, RZ, 0xc0, !PT ;  /* 0x000000160f0f7c12 */ /* 0x000fe2000f8ec0ff */
[----:B-1----:R-:W-:Y:S01]  /*5bf0*/  IMAD.MOV R20, RZ, RZ, -R20 ;  /* 0x000000ffff147224 */ /* 0x002fe200078e0a14 */
[----:B------:R-:W-:Y:S01]  /*5c00*/  SHF.R.U64 R4, R4, UR4, R5 ;  /* 0x0000000404047c19 */ /* 0x000fe20008001205 */
[----:B------:R-:W-:Y:S01]  /*5c10*/  ULDC UR4, c[0x0][0x638] ;  /* 0x00018e0000047ab9 */ /* 0x000fe20000000800 */
[----:B------:R-:W-:Y:S01]  /*5c20*/  LOP3.LUT R13, R13, UR13, RZ, 0xc0, !PT ;  /* 0x0000000d0d0d7c12 */ /* 0x000fe2000f8ec0ff */
[----:B------:R-:W-:Y:S02]  /*5c30*/  ULDC UR5, c[0x0][0x610] ;  /* 0x0001840000057ab9 */ /* 0x000fe40000000800 */
[----:B------:R-:W-:Y:S02]  /*5c40*/  IMAD.MOV R5, RZ, RZ, -R4 ;  /* 0x000000ffff057224 */ /* 0x000fe400078e0a04 */
[----:B------:R-:W-:-:S02]  /*5c50*/  IMAD R15, R4, UR21, R15 ;  /* 0x00000015040f7c24 */ /* 0x000fc4000f8e020f */
[----:B--2---:R-:W-:Y:S02]  /*5c60*/  @P1 IMAD R12, R18, R20, R11 ;  /* 0x00000014120c1224 */ /* 0x004fe400078e020b */
[----:B------:R-:W-:Y:S01]  /*5c70*/  IMAD R14, R5, UR4, R14 ;  /* 0x00000004050e7c24 */ /* 0x000fe2000f8e020e */
[----:B------:R-:W-:Y:S01]  /*5c80*/  ULDC UR4, c[0x0][0x600] ;  /* 0x0001800000047ab9 */ /* 0x000fe20000000800 */
[----:B------:R-:W-:Y:S02]  /*5c90*/  IMAD R12, R15, UR5, R12 ;  /* 0x000000050f0c7c24 */ /* 0x000fe4000f8e020c */
[----:B------:R-:W-:Y:S02]  /*5ca0*/  IMAD R5, R14, UR4, R13 ;  /* 0x000000040e057c24 */ /* 0x000fe4000f8e020d */
[----:B------:R-:W-:-:S03]  /*5cb0*/  IMAD.MOV.U32 R4, RZ, RZ, 0x1 ;  /* 0x00000001ff047424 */ /* 0x000fc600078e00ff */
[----:B------:R-:W-:Y:S02]  /*5cc0*/  SEL R18, R5, R12, !P1 ;  /* 0x0000000c05127207 */ /* 0x000fe40004800000 */
[----:B------:R-:W-:-:S07]  /*5cd0*/  SEL R22, R12, R5, !P1 ;  /* 0x000000050c167207 */ /* 0x000fce0004800000 */
.L_x_108:
[----:B------:R-:W-:Y:S05]  /*5ce0*/  BSYNC B1 ;  /* 0x0000000000017941 */ /* 0x000fea0003800000 */
.L_x_107:
[----:B------:R-:W-:-:S13]  /*5cf0*/  LOP3.LUT P1, RZ, R4, 0xff, RZ, 0xc0, !PT ;  /* 0x000000ff04ff7812 */ /* 0x000fda000782c0ff */
[----:B------:R-:W-:Y:S05]  /*5d00*/  @P1 BRA `(.L_x_111) ;  /* 0xfffffff000b81947 */ /* 0x000fea000383ffff */
[----:B------:R-:W-:Y:S05]  /*5d10*/  BSYNC B0 ;  /* 0x0000000000007941 */ /* 0x000fea0003800000 */
.L_x_99:
[----:B------:R-:W-:-:S03]  /*5d20*/  UMOV UR4, 0xffffffff ;  /* 0xffffffff00047882 */ /* 0x000fc60000000000 */
[----:B------:R-:W-:Y:S05]  /*5d30*/  BRA.DIV UR4, `(.L_x_112) ;  /* 0x0000000604b47947 */ /* 0x000fea000b800000 */
[----:B------:R-:W-:-:S13]  /*5d40*/  ELECT P6, URZ, PT ;  /* 0x00000000003f782f */ /* 0x000fda00038c0000 */
.L_x_131:
[----:B------:R-:W-:Y:S04]  /*5d50*/  BSSY B0, `(.L_x_113) ;  /* 0x0000046000007945 */ /* 0x000fe80003800000 */
[----:B------:R-:W-:Y:S05]  /*5d60*/  @!P6 BRA `(.L_x_114) ;  /* 0x000000040010e947 */ /* 0x000fea0003800000 */
[----:B------:R-:W-:-:S04]  /*5d70*/  LOP3.LUT R23, R23, 0x2, RZ, 0xfc, !PT ;  /* 0x0000000217177812 */ /* 0x000fc800078efcff */
[----:B------:R-:W-:-:S13]  /*5d80*/  ISETP.NE.AND P0, PT, R23, 0x3, PT ;  /* 0x000000031700780c */ /* 0x000fda0003f05270 */
[----:B------:R-:W-:Y:S05]  /*5d90*/  @!P0 BRA `(.L_x_115) ;  /* 0x0000000000048947 */ /* 0x000fea0003800000 */
[----:B------:R-:W-:Y:S01]  /*5da0*/  BPT.TRAP 0x1 ;  /* 0x000000040000795c */ /* 0x000fe20000300000 */
.L_x_115:
[----:B------:R-:W0:Y:S01]  /*5db0*/  S2R R5, SR_CgaCtaId ;  /* 0x0000000000057919 */ /* 0x000e220000008800 */
[----:B------:R-:W-:Y:S02]  /*5dc0*/  MOV R0, 0x400 ;  /* 0x0000040000007802 */ /* 0x000fe40000000f00 */
[----:B------:R-:W-:Y:S02]  /*5dd0*/  SHF.L.U32 R2, R3, 0x1f, RZ ;  /* 0x0000001f03027819 */ /* 0x000fe400000006ff */
[----:B0-----:R-:W-:-:S05]  /*5de0*/  LEA R5, R5, R0, 0x18 ;  /* 0x0000000005057211 */ /* 0x001fca00078ec0ff */
[----:B------:R-:W-:-:S04]  /*5df0*/  VIADD R5, R5, 0x38 ;  /* 0x0000003805057836 */ /* 0x000fc80000000000 */
[C---:B------:R-:W-:Y:S02]  /*5e00*/  IMAD R7, R8.reuse, 0x8, R5 ;  /* 0x0000000808077824 */ /* 0x040fe400078e0205 */
[----:B------:R-:W-:Y:S02]  /*5e10*/  VIADD R8, R8, 0x1 ;  /* 0x0000000108087836 */ /* 0x000fe40000000000 */
[----:B------:R-:W0:Y:S03]  /*5e20*/  SYNCS.PHASECHK.TRANS64.TRYWAIT P0, [R7+URZ], R2 ;  /* 0x00000002070075a7 */ /* 0x000e26000800017f */
[----:B------:R-:W-:-:S04]  /*5e30*/  ISETP.NE.AND P1, PT, R8, 0x7, PT ;  /* 0x000000070800780c */ /* 0x000fc80003f25270 */
[----:B------:R-:W-:Y:S02]  /*5e40*/  SEL R0, RZ, 0x1, P1 ;  /* 0x00000001ff007807 */ /* 0x000fe40000800000 */
[----:B------:R-:W-:Y:S02]  /*5e50*/  SEL R8, R8, RZ, P1 ;  /* 0x000000ff08087207 */ /* 0x000fe40000800000 */
[----:B------:R-:W-:-:S03]  /*5e60*/  LOP3.LUT R9, R3, R0, RZ, 0x3c, !PT ;  /* 0x0000000003097212 */ /* 0x000fc600078e3cff */
[----:B------:R-:W-:Y:S01]  /*5e70*/  IMAD R6, R8, 0x8, R5 ;  /* 0x0000000808067824 */ /* 0x000fe200078e0205 */
[----:B------:R-:W-:Y:S01]  /*5e80*/  SHF.L.U32 R3, R9, 0x1f, RZ ;  /* 0x0000001f09037819 */ /* 0x000fe200000006ff */
[----:B0-----:R-:W-:Y:S06]  /*5e90*/  @!P0 BRA `(.L_x_116) ;  /* 0x00000004007c8947 */ /* 0x001fec0003800000 */
.L_x_132:
[----:B------:R-:W1:Y:S01]  /*5ea0*/  SYNCS.PHASECHK.TRANS64.TRYWAIT P0, [R6+URZ], R3 ;  /* 0x00000003060075a7 */ /* 0x000e62000800017f */
[----:B------:R-:W-:-:S05]  /*5eb0*/  VIADD R0, R8, 0x1 ;  /* 0x0000000108007836 */ /* 0x000fca0000000000 */
[----:B------:R-:W-:-:S04]  /*5ec0*/  ISETP.NE.AND P1, PT, R0, 0x7, PT ;  /* 0x000000070000780c */ /* 0x000fc80003f25270 */
[----:B0-----:R-:W-:Y:S02]  /*5ed0*/  SEL R2, RZ, 0x1, P1 ;  /* 0x00000001ff027807 */ /* 0x001fe40000800000 */
[----:B------:R-:W-:Y:S02]  /*5ee0*/  SEL R0, R0, RZ, P1 ;  /* 0x000000ff00007207 */ /* 0x000fe40000800000 */
[----:B------:R-:W-:-:S03]  /*5ef0*/  LOP3.LUT R9, R9, R2, RZ, 0x3c, !PT ;  /* 0x0000000209097212 */ /* 0x000fc600078e3cff */
[----:B------:R-:W-:Y:S01]  /*5f00*/  IMAD R7, R0, 0x8, R5 ;  /* 0x0000000800077824 */ /* 0x000fe200078e0205 */
[----:B------:R-:W-:Y:S01]  /*5f10*/  SHF.L.U32 R4, R9, 0x1f, RZ ;  /* 0x0000001f09047819 */ /* 0x000fe200000006ff */
[----:B-1----:R-:W-:Y:S06]  /*5f20*/  @!P0 BRA `(.L_x_117) ;  /* 0x00000004006c8947 */ /* 0x002fec0003800000 */
.L_x_133:
[----:B------:R-:W1:Y:S01]  /*5f30*/  SYNCS.PHASECHK.TRANS64.TRYWAIT P0, [R7+URZ], R4 ;  /* 0x00000004070075a7 */ /* 0x000e62000800017f */
[----:B------:R-:W-:-:S05]  /*5f40*/  VIADD R0, R0, 0x1 ;  /* 0x0000000100007836 */ /* 0x000fca0000000000 */
[----:B------:R-:W-:-:S04]  /*5f50*/  ISETP.NE.AND P1, PT, R0, 0x7, PT ;  /* 0x000000070000780c */ /* 0x000fc80003f25270 */
[----:B------:R-:W-:Y:S02]  /*5f60*/  SEL R2, RZ, 0x1, P1 ;  /* 0x00000001ff027807 */ /* 0x000fe40000800000 */
[----:B------:R-:W-:Y:S02]  /*5f70*/  SEL R0, R0, RZ, P1 ;  /* 0x000000ff00007207 */ /* 0x000fe40000800000 */
[----:B------:R-:W-:-:S03]  /*5f80*/  LOP3.LUT R9, R9, R2, RZ, 0x3c, !PT ;  /* 0x0000000209097212 */ /* 0x000fc600078e3cff */
[----:B0-----:R-:W-:Y:S01]  /*5f90*/  IMAD R6, R0, 0x8, R5 ;  /* 0x0000000800067824 */ /* 0x001fe200078e0205 */
[----:B------:R-:W-:Y:S01]  /*5fa0*/  SHF.L.U32 R3, R9, 0x1f, RZ ;  /* 0x0000001f09037819 */ /* 0x000fe200000006ff */
[----:B-1----:R-:W-:Y:S06]  /*5fb0*/  @!P0 BRA `(.L_x_118) ;  /* 0x00000004005c8947 */ /* 0x002fec0003800000 */
.L_x_134:
        /* <DEDUP_REMOVED lines=9> */
.L_x_135:
        /* <DEDUP_REMOVED lines=9> */
.L_x_136:
[----:B------:R-:W1:Y:S01]  /*60e0*/  SYNCS.PHASECHK.TRANS64.TRYWAIT P0, [R6+URZ], R3 ;  /* 0x00000003060075a7 */ /* 0x000e62000800017f */
[----:B------:R-:W-:-:S05]  /*60f0*/  VIADD R0, R0, 0x1 ;  /* 0x0000000100007836 */ /* 0x000fca0000000000 */
[----:B------:R-:W-:-:S04]  /*6100*/  ISETP.NE.AND P1, PT, R0, 0x7, PT ;  /* 0x000000070000780c */ /* 0x000fc80003f25270 */
[----:B------:R-:W-:Y:S02]  /*6110*/  SEL R2, RZ, 0x1, P1 ;  /* 0x00000001ff027807 */ /* 0x000fe40000800000 */
[----:B------:R-:W-:Y:S02]  /*6120*/  SEL R0, R0, RZ, P1 ;  /* 0x000000ff00007207 */ /* 0x000fe40000800000 */
[----:B------:R-:W-:Y:S01]  /*6130*/  LOP3.LUT R2, R9, R2, RZ, 0x3c, !PT ;  /* 0x0000000209027212 */ /* 0x000fe200078e3cff */
[----:B-1----:R-:W-:Y:S06]  /*6140*/  @!P0 BRA `(.L_x_121) ;  /* 0x0000000400348947 */ /* 0x002fec0003800000 */
.L_x_137:
[----:B------:R-:W-:Y:S01]  /*6150*/  IMAD R5, R0, 0x8, R5 ;  /* 0x0000000800057824 */ /* 0x000fe200078e0205 */
[----:B------:R-:W-:-:S07]  /*6160*/  SHF.L.U32 R0, R2, 0x1f, RZ ;  /* 0x0000001f02007819 */ /* 0x000fce00000006ff */
.L_x_122:
[----:B--2---:R2:W3:Y:S02]  /*6170*/  SYNCS.PHASECHK.TRANS64.TRYWAIT P0, [R5+URZ], R0 ;  /* 0x00000000050075a7 */ /* 0x0044e4000800017f */
[----:B---3--:R-:W-:Y:S05]  /*6180*/  @!P0 NANOSLEEP.SYNCS 0x989680 ;  /* 0x009896800000895d */ /* 0x008fea0003900000 */
[----:B------:R-:W3:Y:S02]  /*6190*/  @!P0 SYNCS.PHASECHK.TRANS64 P0, [R5+URZ], R0 ;  /* 0x00000000050085a7 */ /* 0x000ee4000800007f */
[----:B---3--:R-:W-:Y:S05]  /*61a0*/  @!P0 BRA `(.L_x_122) ;  /* 0xfffffffc00f08947 */ /* 0x008fea000383ffff */
.L_x_114:
[----:B------:R-:W-:Y:S05]  /*61b0*/  BSYNC B0 ;  /* 0x0000000000007941 */ /* 0x000fea0003800000 */
.L_x_113:
[----:B------:R-:W-:Y:S05]  /*61c0*/  EXIT ;  /* 0x000000000000794d */ /* 0x000fea0003800000 */
.L_x_15:
[----:B0-----:R-:W-:-:S04]  /*61d0*/  IMAD.U32 R3, RZ, RZ, UR43 ;  /* 0x0000002bff037e24 */ /* 0x001fc8000f8e00ff */
[----:B------:R0:W1:Y:S03]  /*61e0*/  SYNCS.PHASECHK.TRANS64.TRYWAIT P0, [R3+URZ+-0x8], R0 ;  /* 0xfffff800030075a7 */ /* 0x000066000800017f */
[----:B-1----:R-:W-:Y:S05]  /*61f0*/  @!P0 NANOSLEEP.SYNCS 0x989680 ;  /* 0x009896800000895d */ /* 0x002fea0003900000 */
[----:B------:R-:W1:Y:S02]  /*6200*/  @!P0 SYNCS.PHASECHK.TRANS64 P0, [R3+URZ+-0x8], R0 ;  /* 0xfffff800030085a7 */ /* 0x000e64000800007f */
[----:B-1----:R-:W-:Y:S05]  /*6210*/  @!P0 BRA `(.L_x_15) ;  /* 0xfffffffc00ec8947 */ /* 0x002fea000383ffff */
[----:B------:R-:W-:Y:S05]  /*6220*/  BRA `(.L_x_123) ;  /* 0xffffffb400087947 */ /* 0x000fea000383ffff */
.L_x_20:
[----:B-1----:R1:W2:Y:S02]  /*6230*/  SYNCS.PHASECHK.TRANS64.TRYWAIT P1, [R3+URZ], R0 ;  /* 0x00000000030075a7 */ /* 0x0022a4000802017f */
[----:B--2---:R-:W-:Y:S05]  /*6240*/  @!P1 NANOSLEEP.SYNCS 0x989680 ;  /* 0x009896800000995d */ /* 0x004fea0003900000 */
[----:B------:R-:W2:Y:S02]  /*6250*/  @!P1 SYNCS.PHASECHK.TRANS64 P1, [R3+URZ], R0 ;  /* 0x00000000030095a7 */ /* 0x000ea4000802007f */
[----:B--2---:R-:W-:Y:S05]  /*6260*/  @!P1 BRA `(.L_x_20) ;  /* 0xfffffffc00f09947 */ /* 0x004fea000383ffff */
[----:B------:R-:W-:Y:S05]  /*6270*/  BRA `(.L_x_19) ;  /* 0xffffffb400747947 */ /* 0x000fea000383ffff */
.L_x_25:
[----:B-1----:R-:W-:-:S04]  /*6280*/  IMAD.U32 R4, RZ, RZ, UR6 ;  /* 0x00000006ff047e24 */ /* 0x002fc8000f8e00ff */
[----:B------:R1:W2:Y:S03]  /*6290*/  SYNCS.PHASECHK.TRANS64.TRYWAIT P1, [R4+URZ], R3 ;  /* 0x00000003040075a7 */ /* 0x0002a6000802017f */
[----:B--2---:R-:W-:Y:S05]  /*62a0*/  @!P1 NANOSLEEP.SYNCS 0x989680 ;  /* 0x009896800000995d */ /* 0x004fea0003900000 */
[----:B------:R-:W2:Y:S02]  /*62b0*/  @!P1 SYNCS.PHASECHK.TRANS64 P1, [R4+URZ], R3 ;  /* 0x00000003040095a7 */ /* 0x000ea4000802007f */
[----:B--2---:R-:W-:Y:S05]  /*62c0*/  @!P1 BRA `(.L_x_25) ;  /* 0xfffffffc00ec9947 */ /* 0x004fea000383ffff */
[----:B------:R-:W-:Y:S05]  /*62d0*/  BRA `(.L_x_24) ;  /* 0xffffffbc007c7947 */ /* 0x000fea000383ffff */
.L_x_31:
[----:B0-----:R-:W-:-:S04]  /*62e0*/  IMAD.U32 R3, RZ, RZ, UR43 ;  /* 0x0000002bff037e24 */ /* 0x001fc8000f8e00ff */
[----:B------:R0:W1:Y:S03]  /*62f0*/  SYNCS.PHASECHK.TRANS64.TRYWAIT P0, [R3+URZ+0x8], R0 ;  /* 0x00000800030075a7 */ /* 0x000066000800017f */
[----:B-1----:R-:W-:Y:S05]  /*6300*/  @!P0 NANOSLEEP.SYNCS 0x989680 ;  /* 0x009896800000895d */ /* 0x002fea0003900000 */
[----:B------:R-:W1:Y:S02]  /*6310*/  @!P0 SYNCS.PHASECHK.TRANS64 P0, [R3+URZ+0x8], R0 ;  /* 0x00000800030085a7 */ /* 0x000e64000800007f */
[----:B-1----:R-:W-:Y:S05]  /*6320*/  @!P0 BRA `(.L_x_31) ;  /* 0xfffffffc00ec8947 */ /* 0x002fea000383ffff */
[----:B------:R-:W-:Y:S05]  /*6330*/  BRA `(.L_x_124) ;  /* 0xffffffc800087947 */ /* 0x000fea000383ffff */
.L_x_100:
[----:B------:R-:W-:Y:S01]  /*6340*/  BSSY B1, `(.L_x_125) ;  /* 0x0000006000017945 */ /* 0x000fe20003800000 */
[----:B------:R-:W-:-:S07]  /*6350*/  IMAD.MOV.U32 R15, RZ, RZ, -0x1 ;  /* 0xffffffffff0f7424 */ /* 0x000fce00078e00ff */
[----:B-----5:R-:W-:Y:S05]  /*6360*/  WARPSYNC.COLLECTIVE R15, `(.L_x_126) ;  /* 0x000000000f0c7348 */ /* 0x020fea0003c00000 */
[----:B------:R-:W-:Y:S02]  /*6370*/  ELECT P6, UR62, PT ;  /* 0x00000000003e782f */ /* 0x000fe400038c0000 */
[----:B------:R-:W-:Y:S01]  /*6380*/  MOV R14, UR62 ;  /* 0x0000003e000e7c02 */ /* 0x000fe20008000f00 */
[----:B-----5:R-:W-:Y:S10]  /*6390*/  ENDCOLLECTIVE ;  /* 0x000000000000791b */ /* 0x020ff40003800000 */
.L_x_126:
[----:B------:R-:W-:Y:S05]  /*63a0*/  BSYNC B1 ;  /* 0x0000000000017941 */ /* 0x000fea0003800000 */
.L_x_125:
[----:B------:R-:W-:Y:S05]  /*63b0*/  BRA `(.L_x_127) ;  /* 0xffffffec00187947 */ /* 0x000fea000383ffff */
.L_x_103:
[----:B-1----:R1:W2:Y:S02]  /*63c0*/  SYNCS.PHASECHK.TRANS64.TRYWAIT P1, [R11+URZ+0x38], R6 ;  /* 0x000038060b0075a7 */ /* 0x0022a4000802017f */
[----:B--2---:R-:W-:Y:S05]  /*63d0*/  @!P1 NANOSLEEP.SYNCS 0x989680 ;  /* 0x009896800000995d */ /* 0x004fea0003900000 */
[----:B------:R-:W2:Y:S02]  /*63e0*/  @!P1 SYNCS.PHASECHK.TRANS64 P1, [R11+URZ+0x38], R6 ;  /* 0x000038060b0095a7 */ /* 0x000ea4000802007f */
[----:B--2---:R-:W-:Y:S05]  /*63f0*/  @!P1 BRA `(.L_x_103) ;  /* 0xfffffffc00f09947 */ /* 0x004fea000383ffff */
[----:B------:R-:W-:Y:S05]  /*6400*/  BRA `(.L_x_128) ;  /* 0xffffffec004c7947 */ /* 0x000fea000383ffff */
.L_x_112:
[----:B------:R-:W-:Y:S01]  /*6410*/  BSSY B0, `(.L_x_129) ;  /* 0x0000006000007945 */ /* 0x000fe20003800000 */
[----:B------:R-:W-:-:S07]  /*6420*/  IMAD.MOV.U32 R15, RZ, RZ, -0x1 ;  /* 0xffffffffff0f7424 */ /* 0x000fce00078e00ff */
[----:B-----5:R-:W-:Y:S05]  /*6430*/  WARPSYNC.COLLECTIVE R15, `(.L_x_130) ;  /* 0x000000000f0c7348 */ /* 0x020fea0003c00000 */
[----:B------:R-:W-:Y:S02]  /*6440*/  ELECT P6, UR62, PT ;  /* 0x00000000003e782f */ /* 0x000fe400038c0000 */
[----:B------:R-:W-:Y:S01]  /*6450*/  MOV R14, UR62 ;  /* 0x0000003e000e7c02 */ /* 0x000fe20008000f00 */
[----:B-----5:R-:W-:Y:S10]  /*6460*/  ENDCOLLECTIVE ;  /* 0x000000000000791b */ /* 0x020ff40003800000 */
.L_x_130:
[----:B------:R-:W-:Y:S05]  /*6470*/  BSYNC B0 ;  /* 0x0000000000007941 */ /* 0x000fea0003800000 */
.L_x_129:
[----:B------:R-:W-:Y:S05]  /*6480*/  BRA `(.L_x_131) ;  /* 0xfffffff800307947 */ /* 0x000fea000383ffff */
.L_x_116:
[----:B0-----:R0:W1:Y:S02]  /*6490*/  SYNCS.PHASECHK.TRANS64.TRYWAIT P0, [R7+URZ], R2 ;  /* 0x00000002070075a7 */ /* 0x001064000800017f */
[----:B-1----:R-:W-:Y:S05]  /*64a0*/  @!P0 NANOSLEEP.SYNCS 0x989680 ;  /* 0x009896800000895d */ /* 0x002fea0003900000 */
[----:B------:R-:W1:Y:S02]  /*64b0*/  @!P0 SYNCS.PHASECHK.TRANS64 P0, [R7+URZ], R2 ;  /* 0x00000002070085a7 */ /* 0x000e64000800007f */
[----:B-1----:R-:W-:Y:S05]  /*64c0*/  @!P0 BRA `(.L_x_116) ;  /* 0xfffffffc00f08947 */ /* 0x002fea000383ffff */
[----:B------:R-:W-:Y:S05]  /*64d0*/  BRA `(.L_x_132) ;  /* 0xfffffff800707947 */ /* 0x000fea000383ffff */
.L_x_117:
[----:B0-----:R0:W1:Y:S02]  /*64e0*/  SYNCS.PHASECHK.TRANS64.TRYWAIT P0, [R6+URZ], R3 ;  /* 0x00000003060075a7 */ /* 0x001064000800017f */
[----:B-1----:R-:W-:Y:S05]  /*64f0*/  @!P0 NANOSLEEP.SYNCS 0x989680 ;  /* 0x009896800000895d */ /* 0x002fea0003900000 */
[----:B------:R-:W1:Y:S02]  /*6500*/  @!P0 SYNCS.PHASECHK.TRANS64 P0, [R6+URZ], R3 ;  /* 0x00000003060085a7 */ /* 0x000e64000800007f */
[----:B-1----:R-:W-:Y:S05]  /*6510*/  @!P0 BRA `(.L_x_117) ;  /* 0xfffffffc00f08947 */ /* 0x002fea000383ffff */
[----:B------:R-:W-:Y:S05]  /*6520*/  BRA `(.L_x_133) ;  /* 0xfffffff800807947 */ /* 0x000fea000383ffff */
.L_x_118:
[----:B0-----:R0:W1:Y:S02]  /*6530*/  SYNCS.PHASECHK.TRANS64.TRYWAIT P0, [R7+URZ], R4 ;  /* 0x00000004070075a7 */ /* 0x001064000800017f */
[----:B-1----:R-:W-:Y:S05]  /*6540*/  @!P0 NANOSLEEP.SYNCS 0x989680 ;  /* 0x009896800000895d */ /* 0x002fea0003900000 */
[----:B------:R-:W1:Y:S02]  /*6550*/  @!P0 SYNCS.PHASECHK.TRANS64 P0, [R7+URZ], R4 ;  /* 0x00000004070085a7 */ /* 0x000e64000800007f */
[----:B-1----:R-:W-:Y:S05]  /*6560*/  @!P0 BRA `(.L_x_118) ;  /* 0xfffffffc00f08947 */ /* 0x002fea000383ffff */
[----:B------:R-:W-:Y:S05]  /*6570*/  BRA `(.L_x_134) ;  /* 0xfffffff800907947 */ /* 0x000fea000383ffff */
.L_x_119:
[----:B0-----:R0:W1:Y:S02]  /*6580*/  SYNCS.PHASECHK.TRANS64.TRYWAIT P0, [R6+URZ], R3 ;  /* 0x00000003060075a7 */ /* 0x001064000800017f */
[----:B-1----:R-:W-:Y:S05]  /*6590*/  @!P0 NANOSLEEP.SYNCS 0x989680 ;  /* 0x009896800000895d */ /* 0x002fea0003900000 */
[----:B------:R-:W1:Y:S02]  /*65a0*/  @!P0 SYNCS.PHASECHK.TRANS64 P0, [R6+URZ], R3 ;  /* 0x00000003060085a7 */ /* 0x000e64000800007f */
[----:B-1----:R-:W-:Y:S05]  /*65b0*/  @!P0 BRA `(.L_x_119) ;  /* 0xfffffffc00f08947 */ /* 0x002fea000383ffff */
[----:B------:R-:W-:Y:S05]  /*65c0*/  BRA `(.L_x_135) ;  /* 0xfffffff800a07947 */ /* 0x000fea000383ffff */
.L_x_120:
[----:B0-----:R0:W1:Y:S02]  /*65d0*/  SYNCS.PHASECHK.TRANS64.TRYWAIT P0, [R7+URZ], R4 ;  /* 0x00000004070075a7 */ /* 0x001064000800017f */
[----:B-1----:R-:W-:Y:S05]  /*65e0*/  @!P0 NANOSLEEP.SYNCS 0x989680 ;  /* 0x009896800000895d */ /* 0x002fea0003900000 */
[----:B------:R-:W1:Y:S02]  /*65f0*/  @!P0 SYNCS.PHASECHK.TRANS64 P0, [R7+URZ], R4 ;  /* 0x00000004070085a7 */ /* 0x000e64000800007f */
[----:B-1----:R-:W-:Y:S05]  /*6600*/  @!P0 BRA `(.L_x_120) ;  /* 0xfffffffc00f08947 */ /* 0x002fea000383ffff */
[----:B------:R-:W-:Y:S05]  /*6610*/  BRA `(.L_x_136) ;  /* 0xfffffff800b07947 */ /* 0x000fea000383ffff */
.L_x_121:
[----:B-1----:R1:W2:Y:S02]  /*6620*/  SYNCS.PHASECHK.TRANS64.TRYWAIT P0, [R6+URZ], R3 ;  /* 0x00000003060075a7 */ /* 0x0022a4000800017f */
[----:B--2---:R-:W-:Y:S05]  /*6630*/  @!P0 NANOSLEEP.SYNCS 0x989680 ;  /* 0x009896800000895d */ /* 0x004fea0003900000 */
[----:B------:R-:W2:Y:S02]  /*6640*/  @!P0 SYNCS.PHASECHK.TRANS64 P0, [R6+URZ], R3 ;  /* 0x00000003060085a7 */ /* 0x000ea4000800007f */
[----:B--2---:R-:W-:Y:S05]  /*6650*/  @!P0 BRA `(.L_x_121) ;  /* 0xfffffffc00f08947 */ /* 0x004fea000383ffff */
[----:B------:R-:W-:Y:S05]  /*6660*/  BRA `(.L_x_137) ;  /* 0xfffffff800b87947 */ /* 0x000fea000383ffff */
.L_x_138:
[----:B------:R-:W-:-:S00]  /*6670*/  BRA `(.L_x_138) ;  /* 0xfffffffc00fc7947 */ /* 0x000fc0000383ffff */
[----:B------:R-:W-:-:S00]  /*6680*/  NOP ;  /* 0x0000000000007918 */ /* 0x000fc00000000000 */
[----:B------:R-:W-:-:S00]  /*6690*/  NOP ;  /* 0x0000000000007918 */ /* 0x000fc00000000000 */
[----:B------:R-:W-:-:S00]  /*66a0*/  NOP ;  /* 0x0000000000007918 */ /* 0x000fc00000000000 */
[----:B------:R-:W-:-:S00]  /*66b0*/  NOP ;  /* 0x0000000000007918 */ /* 0x000fc00000000000 */
[----:B------:R-:W-:-:S00]  /*66c0*/  NOP ;  /* 0x0000000000007918 */ /* 0x000fc00000000000 */
[----:B------:R-:W-:-:S00]  /*66d0*/  NOP ;  /* 0x0000000000007918 */ /* 0x000fc00000000000 */
[----:B------:R-:W-:-:S00]  /*66e0*/  NOP ;  /* 0x0000000000007918 */ /* 0x000fc00000000000 */
[----:B------:R-:W-:-:S00]  /*66f0*/  NOP ;  /* 0x0000000000007918 */ /* 0x000fc00000000000 */
.L_x_139:


//--------------------- .nv.global.init           --------------------------
	.section	.nv.global.init,"aw",@progbits
.nv.global.init:
	.type		$str$22,@object
	.size		$str$22,($str$23 - $str$22)
$str$22:
        /*0000*/ 	.byte	0x6b, 0x5f, 0x74, 0x69, 0x6c, 0x65, 0x5f, 0x63, 0x6f, 0x75, 0x6e, 0x74, 0x20, 0x3e, 0x3d, 0x20
        /*0010*/ 	.byte	0x31, 0x00
	.type		$str$23,@object
	.size		$str$23,(__unnamed_1 - $str$23)
$str$23:
        /*0012*/ 	.byte	0x2f, 0x74, 0x6d, 0x70, 0x2f, 0x63, 0x75, 0x74, 0x6c, 0x61, 0x73, 0x73, 0x5f, 0x73, 0x77, 0x65
        /*0022*/ 	.byte	0x65, 0x70, 0x5f, 0x73, 0x72, 0x63, 0x2f, 0x69, 0x6e, 0x63, 0x6c, 0x75, 0x64, 0x65, 0x2f, 0x63
        /*0032*/ 	.byte	0x75, 0x74, 0x6c, 0x61, 0x73, 0x73, 0x2f, 0x67, 0x65, 0x6d, 0x6d, 0x2f, 0x63, 0x6f, 0x6c, 0x6c
        /*0042*/ 	.byte	0x65, 0x63, 0x74, 0x69, 0x76, 0x65, 0x2f, 0x73, 0x6d, 0x39, 0x30, 0x5f, 0x6d, 0x6d, 0x61, 0x5f
        /*0052*/ 	.byte	0x74, 0x6d, 0x61, 0x5f, 0x67, 0x6d, 0x6d, 0x61, 0x5f, 0x73, 0x73, 0x5f, 0x77, 0x61, 0x72, 0x70
        /*0062*/ 	.byte	0x73, 0x70, 0x65, 0x63, 0x69, 0x61, 0x6c, 0x69, 0x7a, 0x65, 0x64, 0x2e, 0x68, 0x70, 0x70, 0x00
	.type		__unnamed_1,@object
	.size		__unnamed_1,(.L_0 - __unnamed_1)
__unnamed_1:
        /*0072*/ 	.byte	0x76, 0x6f, 0x69, 0x64, 0x20, 0x63, 0x75, 0x74, 0x6c, 0x61, 0x73, 0x73, 0x3a, 0x3a, 0x67, 0x65
        /* <DEDUP_REMOVED lines=174> */
        /*0b62*/ 	.byte	0x65, 0x3a, 0x3a, 0x69, 0x64, 0x65, 0x6e, 0x74, 0x69, 0x74, 0x79, 0x5d, 0x00
.L_0:


//--------------------- .nv.shared._ZN7cutlass13device_kernelINS_4gemm6kernel13GemmUniversalIN4cute5tupleIJiiiiEEENS1_10collective13CollectiveMmaINS1_34MainloopSm90TmaGmmaWarpSpecializedILi7ENS5_IJNS4_1CILi1EEESB_SB_EEENS1_32KernelTmaWarpSpecializedPingpongEEENS5_IJNSA_ILi64EEESF_NSA_ILi128EEEEEEfNS5_IJlSB_lEEEfSI_NS4_8TiledMMAINS4_8MMA_AtomIJNS4_4SM904GMMA29MMA_64x64x8_F32TF32TF32_SS_TNILNSM_7ScaleInE1ELSO_1EEEEEENS4_6LayoutISC_NS5_IJNSA_ILi0EEESS_SS_EEEEENS5_IJNS4_10UnderscoreESV_SV_EEEEENS4_13SM90_TMA_LOADENS4_14ComposedLayoutINS4_7SwizzleILi3ELi4ELi3EEENS4_18smem_ptr_flag_bitsILi32EEENSR_INS5_IJNSA_ILi8EEENSA_ILi32EEEEEENS5_IJS15_SB_EEEEEEEvNS4_8identityESY_S19_vS1A_EENS_8epilogue10collective6detail29Sm90TmaWarpSpecializedAdapterINS1D_15DefaultEpilogueIfSI_SI_NS1C_6thread17LinearCombinationIfLi1EffLNS1H_9ScaleType4KindE0ELNS_15FloatRoundStyleE2EfEENS1_15EpilogueDefaultEEEEEvvEEEEvNT_6ParamsE --------------------------
	.section	.nv.shared._ZN7cutlass13device_kernelINS_4gemm6kernel13GemmUniversalIN4cute5tupleIJiiiiEEENS1_10collective13CollectiveMmaINS1_34MainloopSm90TmaGmmaWarpSpecializedILi7ENS5_IJNS4_1CILi1EEESB_SB_EEENS1_32KernelTmaWarpSpecializedPingpongEEENS5_IJNSA_ILi64EEESF_NSA_ILi128EEEEEEfNS5_IJlSB_lEEEfSI_NS4_8TiledMMAINS4_8MMA_AtomIJNS4_4SM904GMMA29MMA_64x64x8_F32TF32TF32_SS_TNILNSM_7ScaleInE1ELSO_1EEEEEENS4_6LayoutISC_NS5_IJNSA_ILi0EEESS_SS_EEEEENS5_IJNS4_10UnderscoreESV_SV_EEEEENS4_13SM90_TMA_LOADENS4_14ComposedLayoutINS4_7SwizzleILi3ELi4ELi3EEENS4_18smem_ptr_flag_bitsILi32EEENSR_INS5_IJNSA_ILi8EEENSA_ILi32EEEEEENS5_IJS15_SB_EEEEEEEvNS4_8identityESY_S19_vS1A_EENS_8epilogue10collective6detail29Sm90TmaWarpSpecializedAdapterINS1D_15DefaultEpilogueIfSI_SI_NS1C_6thread17LinearCombinationIfLi1EffLNS1H_9ScaleType4KindE0ELNS_15FloatRoundStyleE2EfEENS1_15EpilogueDefaultEEEEEvvEEEEvNT_6ParamsE,"aw",@nobits
	.sectionflags	@""
	.align	16
	.zero		1024


//--------------------- .nv.shared.reserved.0     --------------------------
	.section	.nv.shared.reserved.0,"aw",@nobits
	.weak		__nv_reservedSMEM_offset_0_alias
	.size		__nv_reservedSMEM_offset_0_alias, 0, 0
	.other		__nv_reservedSMEM_offset_0_alias,@"STO_CUDA_RESERVED_SHARED STV_DEFAULT"
__nv_reservedSMEM_offset_0_alias:
	.zero		0


//--------------------- .nv.global                --------------------------
	.section	.nv.global,"aw",@nobits
.nv.global:
	.type		_ZN40_INTERNAL_0ea1ed76_4_k_cu_69eb2765_167994cute1_E,@object
	.size		_ZN40_INTERNAL_0ea1ed76_4_k_cu_69eb2765_167994cute1_E,(_ZN40_INTERNAL_0ea1ed76_4_k_cu_69eb2765_167994cuda3std3__45__cpo6cbeginE - _ZN40_INTERNAL_0ea1ed76_4_k_cu_69eb2765_167994cute1_E)
_ZN40_INTERNAL_0ea1ed76_4_k_cu_69eb2765_167994cute1_E:
	.zero		1
	.type		_ZN40_INTERNAL_0ea1ed76_4_k_cu_69eb2765_167994cuda3std3__45__cpo6cbeginE,@object
	.size		_ZN40_INTERNAL_0ea1ed76_4_k_cu_69eb2765_167994cuda3std3__45__cpo6cbeginE,(_ZN40_INTERNAL_0ea1ed76_4_k_cu_69eb2765_167994cuda3std3__48in_placeE - _ZN40_INTERNAL_0ea1ed76_4_k_cu_69eb2765_167994cuda3std3__45__cpo6cbeginE)
_ZN40_INTERNAL_0ea1ed76_4_k_cu_69eb2765_167994cuda3std3__45__cpo6cbeginE:
	.zero		1
	.type		_ZN40_INTERNAL_0ea1ed76_4_k_cu_69eb2765_167994cuda3std3__48in_placeE,@object
	.size		_ZN40_INTERNAL_0ea1ed76_4_k_cu_69eb2765_167994cuda3std3__48in_placeE,(_ZN40_INTERNAL_0ea1ed76_4_k_cu_69eb2765_167994cuda3std6ranges3__45__cpo9iter_moveE - _ZN40_INTERNAL_0ea1ed76_4_k_cu_69eb2765_167994cuda3std3__48in_placeE)
_ZN40_INTERNAL_0ea1ed76_4_k_cu_69eb2765_167994cuda3std3__48in_placeE:
	.zero		1
	.type		_ZN40_INTERNAL_0ea1ed76_4_k_cu_69eb2765_167994cuda3std6ranges3__45__cpo9iter_moveE,@object
	.size		_ZN40_INTERNAL_0ea1ed76_4_k_cu_69eb2765_167994cuda3std6ranges3__45__cpo9iter_moveE,(_ZN40_INTERNAL_0ea1ed76_4_k_cu_69eb2765_167994cuda3std3__45__cpo5beginE - _ZN40_INTERNAL_0ea1ed76_4_k_cu_69eb2765_167994cuda3std6ranges3__45__cpo9iter_moveE)
_ZN40_INTERNAL_0ea1ed76_4_k_cu_69eb2765_167994cuda3std6ranges3__45__cpo9iter_moveE:
	.zero		1
	.type		_ZN40_INTERNAL_0ea1ed76_4_k_cu_69eb2765_167994cuda3std3__45__cpo5beginE,@object
	.size		_ZN40_INTERNAL_0ea1ed76_4_k_cu_69eb2765_167994cuda3std3__45__cpo5beginE,(_ZN40_INTERNAL_0ea1ed76_4_k_cu_69eb2765_167994cuda3std3__442_GLOBAL__N__0ea1ed76_4_k_cu_69eb2765_167996ignoreE - _ZN40_INTERNAL_0ea1ed76_4_k_cu_69eb2765_167994cuda3std3__45__cpo5beginE)
_ZN40_INTERNAL_0ea1ed76_4_k_cu_69eb2765_167994cuda3std3__45__cpo5beginE:
	.zero		1
	.type		_ZN40_INTERNAL_0ea1ed76_4_k_cu_69eb2765_167994cuda3std3__442_GLOBAL__N__0ea1ed76_4_k_cu_69eb2765_167996ignoreE,@object
	.size		_ZN40_INTERNAL_0ea1ed76_4_k_cu_69eb2765_167994cuda3std3__442_GLOBAL__N__0ea1ed76_4_k_cu_69eb2765_167996ignoreE,(_ZN40_INTERNAL_0ea1ed76_4_k_cu_69eb2765_167994cute7productE - _ZN40_INTERNAL_0ea1ed76_4_k_cu_69eb2765_167994cuda3std3__442_GLOBAL__N__0ea1ed76_4_k_cu_69eb2765_167996ignoreE)
_ZN40_INTERNAL_0ea1ed76_4_k_cu_69eb2765_167994cuda3std3__442_GLOBAL__N__0ea1ed76_4_k_cu_69eb2765_167996ignoreE:
	.zero		1
	.type		_ZN40_INTERNAL_0ea1ed76_4_k_cu_69eb2765_167994cute7productE,@object
	.size		_ZN40_INTERNAL_0ea1ed76_4_k_cu_69eb2765_167994cute7productE,(_ZN40_INTERNAL_0ea1ed76_4_k_cu_69eb2765_167994cuda3std3__45__cpo3endE - _ZN40_INTERNAL_0ea1ed76_4_k_cu_69eb2765_167994cute7productE)
_ZN40_INTERNAL_0ea1ed76_4_k_cu_69eb2765_167994cute7productE:
	.zero		1
	.type		_ZN40_INTERNAL_0ea1ed76_4_k_cu_69eb2765_167994cuda3std3__45__cpo3endE,@object
	.size		_ZN40_INTERNAL_0ea1ed76_4_k_cu_69eb2765_167994cuda3std3__45__cpo3endE,(_ZN40_INTERNAL_0ea1ed76_4_k_cu_69eb2765_167994cuda3std3__419piecewise_constructE - _ZN40_INTERNAL_0ea1ed76_4_k_cu_69eb2765_167994cuda3std3__45__cpo3endE)
_ZN40_INTERNAL_0ea1ed76_4_k_cu_69eb2765_167994cuda3std3__45__cpo3endE:
	.zero		1
	.type		_ZN40_INTERNAL_0ea1ed76_4_k_cu_69eb2765_167994cuda3std3__419piecewise_constructE,@object
	.size		_ZN40_INTERNAL_0ea1ed76_4_k_cu_69eb2765_167994cuda3std3__419piecewise_constructE,(_ZN40_INTERNAL_0ea1ed76_4_k_cu_69eb2765_167994cuda3std3__45__cpo4cendE - _ZN40_INTERNAL_0ea1ed76_4_k_cu_69eb2765_167994cuda3std3__419piecewise_constructE)
_ZN40_INTERNAL_0ea1ed76_4_k_cu_69eb2765_167994cuda3std3__419piecewise_constructE:
	.zero		1
	.type		_ZN40_INTERNAL_0ea1ed76_4_k_cu_69eb2765_167994cuda3std3__45__cpo4cendE,@object
	.size		_ZN40_INTERNAL_0ea1ed76_4_k_cu_69eb2765_167994cuda3std3__45__cpo4cendE,(_ZN40_INTERNAL_0ea1ed76_4_k_cu_69eb2765_167994cuda3std6ranges3__45__cpo4swapE - _ZN40_INTERNAL_0ea1ed76_4_k_cu_69eb2765_167994cuda3std3__45__cpo4cendE)
_ZN40_INTERNAL_0ea1ed76_4_k_cu_69eb2765_167994cuda3std3__45__cpo4cendE:
	.zero		1
	.type		_ZN40_INTERNAL_0ea1ed76_4_k_cu_69eb2765_167994cuda3std6ranges3__45__cpo4swapE,@object
	.size		_ZN40_INTERNAL_0ea1ed76_4_k_cu_69eb2765_167994cuda3std6ranges3__45__cpo4swapE,(.L_8 - _ZN40_INTERNAL_0ea1ed76_4_k_cu_69eb2765_167994cuda3std6ranges3__45__cpo4swapE)
_ZN40_INTERNAL_0ea1ed76_4_k_cu_69eb2765_167994cuda3std6ranges3__45__cpo4swapE:
	.zero		1
.L_8:


//--------------------- .nv.constant0._ZN7cutlass13device_kernelINS_4gemm6kernel13GemmUniversalIN4cute5tupleIJiiiiEEENS1_10collective13CollectiveMmaINS1_34MainloopSm90TmaGmmaWarpSpecializedILi7ENS5_IJNS4_1CILi1EEESB_SB_EEENS1_32KernelTmaWarpSpecializedPingpongEEENS5_IJNSA_ILi64EEESF_NSA_ILi128EEEEEEfNS5_IJlSB_lEEEfSI_NS4_8TiledMMAINS4_8MMA_AtomIJNS4_4SM904GMMA29MMA_64x64x8_F32TF32TF32_SS_TNILNSM_7ScaleInE1ELSO_1EEEEEENS4_6LayoutISC_NS5_IJNSA_ILi0EEESS_SS_EEEEENS5_IJNS4_10UnderscoreESV_SV_EEEEENS4_13SM90_TMA_LOADENS4_14ComposedLayoutINS4_7SwizzleILi3ELi4ELi3EEENS4_18smem_ptr_flag_bitsILi32EEENSR_INS5_IJNSA_ILi8EEENSA_ILi32EEEEEENS5_IJS15_SB_EEEEEEEvNS4_8identityESY_S19_vS1A_EENS_8epilogue10collective6detail29Sm90TmaWarpSpecializedAdapterINS1D_15DefaultEpilogueIfSI_SI_NS1C_6thread17LinearCombinationIfLi1EffLNS1H_9ScaleType4KindE0ELNS_15FloatRoundStyleE2EfEENS1_15EpilogueDefaultEEEEEvvEEEEvNT_6ParamsE --------------------------
	.section	.nv.constant0._ZN7cutlass13device_kernelINS_4gemm6kernel13GemmUniversalIN4cute5tupleIJiiiiEEENS1_10collective13CollectiveMmaINS1_34MainloopSm90TmaGmmaWarpSpecializedILi7ENS5_IJNS4_1CILi1EEESB_SB_EEENS1_32KernelTmaWarpSpecializedPingpongEEENS5_IJNSA_ILi64EEESF_NSA_ILi128EEEEEEfNS5_IJlSB_lEEEfSI_NS4_8TiledMMAINS4_8MMA_AtomIJNS4_4SM904GMMA29MMA_64x64x8_F32TF32TF32_SS_TNILNSM_7ScaleInE1ELSO_1EEEEEENS4_6LayoutISC_NS5_IJNSA_ILi0EEESS_SS_EEEEENS5_IJNS4_10UnderscoreESV_SV_EEEEENS4_13SM90_TMA_LOADENS4_14ComposedLayoutINS4_7SwizzleILi3ELi4ELi3EEENS4_18smem_ptr_flag_bitsILi32EEENSR_INS5_IJNSA_ILi8EEENSA_ILi32EEEEEENS5_IJS15_SB_EEEEEEEvNS4_8identityESY_S19_vS1A_EENS_8epilogue10collective6detail29Sm90TmaWarpSpecializedAdapterINS1D_15DefaultEpilogueIfSI_SI_NS1C_6thread17LinearCombinationIfLi1EffLNS1H_9ScaleType4KindE0ELNS_15FloatRoundStyleE2EfEENS1_15EpilogueDefaultEEEEEvvEEEEvNT_6ParamsE,"a",@progbits
	.sectionflags	@""
	.align	4
.nv.constant0._ZN7cutlass13device_kernelINS_4gemm6kernel13GemmUniversalIN4cute5tupleIJiiiiEEENS1_10collective13CollectiveMmaINS1_34MainloopSm90TmaGmmaWarpSpecializedILi7ENS5_IJNS4_1CILi1EEESB_SB_EEENS1_32KernelTmaWarpSpecializedPingpongEEENS5_IJNSA_ILi64EEESF_NSA_ILi128EEEEEEfNS5_IJlSB_lEEEfSI_NS4_8TiledMMAINS4_8MMA_AtomIJNS4_4SM904GMMA29MMA_64x64x8_F32TF32TF32_SS_TNILNSM_7ScaleInE1ELSO_1EEEEEENS4_6LayoutISC_NS5_IJNSA_ILi0EEESS_SS_EEEEENS5_IJNS4_10UnderscoreESV_SV_EEEEENS4_13SM90_TMA_LOADENS4_14ComposedLayoutINS4_7SwizzleILi3ELi4ELi3EEENS4_18smem_ptr_flag_bitsILi32EEENSR_INS5_IJNSA_ILi8EEENSA_ILi32EEEEEENS5_IJS15_SB_EEEEEEEvNS4_8identityESY_S19_vS1A_EENS_8epilogue10collective6detail29Sm90TmaWarpSpecializedAdapterINS1D_15DefaultEpilogueIfSI_SI_NS1C_6thread17LinearCombinationIfLi1EffLNS1H_9ScaleType4KindE0ELNS_15FloatRoundStyleE2EfEENS1_15EpilogueDefaultEEEEEvvEEEEvNT_6ParamsE:
	.zero		1664


//--------------------- SYMBOLS --------------------------

	.type		.nv.reservedSmem.offset0,@object
	.size		.nv.reservedSmem.offset0,0x4
	.type		__assertfail,@function
